//
// Generated by NVIDIA NVVM Compiler
//
// Compiler Build ID: CL-36424714
// Cuda compilation tools, release 13.0, V13.0.88
// Based on NVVM 20.0.0
//

.version 9.0
.target sm_100
.address_size 64

	// .globl	_Z9init_randP17curandStateXORWOW
.extern .func  (.param .b32 func_retval0) vprintf
(
	.param .b64 vprintf_param_0,
	.param .b64 vprintf_param_1
)
;
.func  (.param .b64 func_retval0) __internal_accurate_pow
(
	.param .b64 __internal_accurate_pow_param_0,
	.param .b64 __internal_accurate_pow_param_1
)
;
.global .align 4 .b8 precalc_xorwow_matrix[102400];
.global .align 4 .b8 precalc_xorwow_offset_matrix[102400];
.global .align 4 .b8 mrg32k3aM1[2304];
.global .align 4 .b8 mrg32k3aM2[2304];
.global .align 4 .b8 mrg32k3aM1SubSeq[2016];
.global .align 4 .b8 mrg32k3aM2SubSeq[2016];
.global .align 4 .b8 mrg32k3aM1Seq[2304];
.global .align 4 .b8 mrg32k3aM2Seq[2304];
.const .align 8 .b8 __cr_lgamma_table[72];
.global .align 1 .b8 $str$1[6] = {116, 101, 115, 116, 10};
.global .align 1 .b8 $str$2[23] = {68, 58, 32, 115, 105, 116, 101, 32, 37, 105, 44, 32, 118, 97, 108, 117, 101, 32, 37, 108, 102, 10};

.visible .entry _Z9init_randP17curandStateXORWOW(
	.param .u64 .ptr .align 1 _Z9init_randP17curandStateXORWOW_param_0
)
{
	.reg .pred 	%p<24>;
	.reg .b32 	%r<406>;
	.reg .b64 	%rd<18>;

	ld.param.u64 	%rd8, [_Z9init_randP17curandStateXORWOW_param_0];
	cvta.to.global.u64 	%rd9, %rd8;
	mov.u32 	%r182, %ntid.x;
	mov.u32 	%r183, %ctaid.x;
	mov.u32 	%r184, %tid.x;
	mad.lo.s32 	%r185, %r182, %r183, %r184;
	cvt.s64.s32 	%rd17, %r185;
	mul.wide.s32 	%rd10, %r185, 48;
	add.s64 	%rd2, %rd9, %rd10;
	mov.b32 	%r186, -9920396;
	mov.b32 	%r187, -771510409;
	st.global.v2.u32 	[%rd2], {%r187, %r186};
	mov.b32 	%r188, -123459836;
	mov.b32 	%r189, -308902214;
	st.global.v2.u32 	[%rd2+8], {%r189, %r188};
	mov.b32 	%r190, -127593864;
	mov.b32 	%r191, -589760388;
	st.global.v2.u32 	[%rd2+16], {%r191, %r190};
	setp.eq.s32 	%p1, %r185, 0;
	@%p1 bra 	$L__BB0_42;
	mov.b32 	%r312, 0;
	mov.u64 	%rd12, precalc_xorwow_matrix;
$L__BB0_2:
	and.b64  	%rd4, %rd17, 3;
	setp.eq.s64 	%p2, %rd4, 0;
	@%p2 bra 	$L__BB0_41;
	mul.wide.u32 	%rd11, %r312, 3200;
	add.s64 	%rd5, %rd12, %rd11;
	cvt.u32.u64 	%r2, %rd4;
	mov.b32 	%r313, 0;
$L__BB0_4:
	mov.b32 	%r326, 0;
	mov.u32 	%r327, %r326;
	mov.u32 	%r328, %r326;
	mov.u32 	%r329, %r326;
	mov.u32 	%r330, %r326;
	mov.u32 	%r319, %r326;
$L__BB0_5:
	mul.wide.u32 	%rd13, %r319, 4;
	add.s64 	%rd14, %rd2, %rd13;
	ld.global.u32 	%r10, [%rd14+4];
	shl.b32 	%r11, %r319, 5;
	mov.b32 	%r325, 0;
$L__BB0_6:
	.pragma "nounroll";
	shr.u32 	%r196, %r10, %r325;
	and.b32  	%r197, %r196, 1;
	setp.eq.b32 	%p3, %r197, 1;
	not.pred 	%p4, %p3;
	add.s32 	%r198, %r11, %r325;
	mul.lo.s32 	%r199, %r198, 5;
	mul.wide.u32 	%rd15, %r199, 4;
	add.s64 	%rd6, %rd5, %rd15;
	@%p4 bra 	$L__BB0_8;
	ld.global.u32 	%r200, [%rd6];
	xor.b32  	%r330, %r330, %r200;
	ld.global.u32 	%r201, [%rd6+4];
	xor.b32  	%r329, %r329, %r201;
	ld.global.u32 	%r202, [%rd6+8];
	xor.b32  	%r328, %r328, %r202;
	ld.global.u32 	%r203, [%rd6+12];
	xor.b32  	%r327, %r327, %r203;
	ld.global.u32 	%r204, [%rd6+16];
	xor.b32  	%r326, %r326, %r204;
$L__BB0_8:
	and.b32  	%r206, %r196, 2;
	setp.eq.s32 	%p5, %r206, 0;
	@%p5 bra 	$L__BB0_10;
	ld.global.u32 	%r207, [%rd6+20];
	xor.b32  	%r330, %r330, %r207;
	ld.global.u32 	%r208, [%rd6+24];
	xor.b32  	%r329, %r329, %r208;
	ld.global.u32 	%r209, [%rd6+28];
	xor.b32  	%r328, %r328, %r209;
	ld.global.u32 	%r210, [%rd6+32];
	xor.b32  	%r327, %r327, %r210;
	ld.global.u32 	%r211, [%rd6+36];
	xor.b32  	%r326, %r326, %r211;
$L__BB0_10:
	and.b32  	%r213, %r196, 4;
	setp.eq.s32 	%p6, %r213, 0;
	@%p6 bra 	$L__BB0_12;
	ld.global.u32 	%r214, [%rd6+40];
	xor.b32  	%r330, %r330, %r214;
	ld.global.u32 	%r215, [%rd6+44];
	xor.b32  	%r329, %r329, %r215;
	ld.global.u32 	%r216, [%rd6+48];
	xor.b32  	%r328, %r328, %r216;
	ld.global.u32 	%r217, [%rd6+52];
	xor.b32  	%r327, %r327, %r217;
	ld.global.u32 	%r218, [%rd6+56];
	xor.b32  	%r326, %r326, %r218;
$L__BB0_12:
	and.b32  	%r220, %r196, 8;
	setp.eq.s32 	%p7, %r220, 0;
	@%p7 bra 	$L__BB0_14;
	ld.global.u32 	%r221, [%rd6+60];
	xor.b32  	%r330, %r330, %r221;
	ld.global.u32 	%r222, [%rd6+64];
	xor.b32  	%r329, %r329, %r222;
	ld.global.u32 	%r223, [%rd6+68];
	xor.b32  	%r328, %r328, %r223;
	ld.global.u32 	%r224, [%rd6+72];
	xor.b32  	%r327, %r327, %r224;
	ld.global.u32 	%r225, [%rd6+76];
	xor.b32  	%r326, %r326, %r225;
$L__BB0_14:
	and.b32  	%r227, %r196, 16;
	setp.eq.s32 	%p8, %r227, 0;
	@%p8 bra 	$L__BB0_16;
	ld.global.u32 	%r228, [%rd6+80];
	xor.b32  	%r330, %r330, %r228;
	ld.global.u32 	%r229, [%rd6+84];
	xor.b32  	%r329, %r329, %r229;
	ld.global.u32 	%r230, [%rd6+88];
	xor.b32  	%r328, %r328, %r230;
	ld.global.u32 	%r231, [%rd6+92];
	xor.b32  	%r327, %r327, %r231;
	ld.global.u32 	%r232, [%rd6+96];
	xor.b32  	%r326, %r326, %r232;
$L__BB0_16:
	and.b32  	%r234, %r196, 32;
	setp.eq.s32 	%p9, %r234, 0;
	@%p9 bra 	$L__BB0_18;
	ld.global.u32 	%r235, [%rd6+100];
	xor.b32  	%r330, %r330, %r235;
	ld.global.u32 	%r236, [%rd6+104];
	xor.b32  	%r329, %r329, %r236;
	ld.global.u32 	%r237, [%rd6+108];
	xor.b32  	%r328, %r328, %r237;
	ld.global.u32 	%r238, [%rd6+112];
	xor.b32  	%r327, %r327, %r238;
	ld.global.u32 	%r239, [%rd6+116];
	xor.b32  	%r326, %r326, %r239;
$L__BB0_18:
	and.b32  	%r241, %r196, 64;
	setp.eq.s32 	%p10, %r241, 0;
	@%p10 bra 	$L__BB0_20;
	ld.global.u32 	%r242, [%rd6+120];
	xor.b32  	%r330, %r330, %r242;
	ld.global.u32 	%r243, [%rd6+124];
	xor.b32  	%r329, %r329, %r243;
	ld.global.u32 	%r244, [%rd6+128];
	xor.b32  	%r328, %r328, %r244;
	ld.global.u32 	%r245, [%rd6+132];
	xor.b32  	%r327, %r327, %r245;
	ld.global.u32 	%r246, [%rd6+136];
	xor.b32  	%r326, %r326, %r246;
$L__BB0_20:
	and.b32  	%r248, %r196, 128;
	setp.eq.s32 	%p11, %r248, 0;
	@%p11 bra 	$L__BB0_22;
	ld.global.u32 	%r249, [%rd6+140];
	xor.b32  	%r330, %r330, %r249;
	ld.global.u32 	%r250, [%rd6+144];
	xor.b32  	%r329, %r329, %r250;
	ld.global.u32 	%r251, [%rd6+148];
	xor.b32  	%r328, %r328, %r251;
	ld.global.u32 	%r252, [%rd6+152];
	xor.b32  	%r327, %r327, %r252;
	ld.global.u32 	%r253, [%rd6+156];
	xor.b32  	%r326, %r326, %r253;
$L__BB0_22:
	and.b32  	%r255, %r196, 256;
	setp.eq.s32 	%p12, %r255, 0;
	@%p12 bra 	$L__BB0_24;
	ld.global.u32 	%r256, [%rd6+160];
	xor.b32  	%r330, %r330, %r256;
	ld.global.u32 	%r257, [%rd6+164];
	xor.b32  	%r329, %r329, %r257;
	ld.global.u32 	%r258, [%rd6+168];
	xor.b32  	%r328, %r328, %r258;
	ld.global.u32 	%r259, [%rd6+172];
	xor.b32  	%r327, %r327, %r259;
	ld.global.u32 	%r260, [%rd6+176];
	xor.b32  	%r326, %r326, %r260;
$L__BB0_24:
	and.b32  	%r262, %r196, 512;
	setp.eq.s32 	%p13, %r262, 0;
	@%p13 bra 	$L__BB0_26;
	ld.global.u32 	%r263, [%rd6+180];
	xor.b32  	%r330, %r330, %r263;
	ld.global.u32 	%r264, [%rd6+184];
	xor.b32  	%r329, %r329, %r264;
	ld.global.u32 	%r265, [%rd6+188];
	xor.b32  	%r328, %r328, %r265;
	ld.global.u32 	%r266, [%rd6+192];
	xor.b32  	%r327, %r327, %r266;
	ld.global.u32 	%r267, [%rd6+196];
	xor.b32  	%r326, %r326, %r267;
$L__BB0_26:
	and.b32  	%r269, %r196, 1024;
	setp.eq.s32 	%p14, %r269, 0;
	@%p14 bra 	$L__BB0_28;
	ld.global.u32 	%r270, [%rd6+200];
	xor.b32  	%r330, %r330, %r270;
	ld.global.u32 	%r271, [%rd6+204];
	xor.b32  	%r329, %r329, %r271;
	ld.global.u32 	%r272, [%rd6+208];
	xor.b32  	%r328, %r328, %r272;
	ld.global.u32 	%r273, [%rd6+212];
	xor.b32  	%r327, %r327, %r273;
	ld.global.u32 	%r274, [%rd6+216];
	xor.b32  	%r326, %r326, %r274;
$L__BB0_28:
	and.b32  	%r276, %r196, 2048;
	setp.eq.s32 	%p15, %r276, 0;
	@%p15 bra 	$L__BB0_30;
	ld.global.u32 	%r277, [%rd6+220];
	xor.b32  	%r330, %r330, %r277;
	ld.global.u32 	%r278, [%rd6+224];
	xor.b32  	%r329, %r329, %r278;
	ld.global.u32 	%r279, [%rd6+228];
	xor.b32  	%r328, %r328, %r279;
	ld.global.u32 	%r280, [%rd6+232];
	xor.b32  	%r327, %r327, %r280;
	ld.global.u32 	%r281, [%rd6+236];
	xor.b32  	%r326, %r326, %r281;
$L__BB0_30:
	and.b32  	%r283, %r196, 4096;
	setp.eq.s32 	%p16, %r283, 0;
	@%p16 bra 	$L__BB0_32;
	ld.global.u32 	%r284, [%rd6+240];
	xor.b32  	%r330, %r330, %r284;
	ld.global.u32 	%r285, [%rd6+244];
	xor.b32  	%r329, %r329, %r285;
	ld.global.u32 	%r286, [%rd6+248];
	xor.b32  	%r328, %r328, %r286;
	ld.global.u32 	%r287, [%rd6+252];
	xor.b32  	%r327, %r327, %r287;
	ld.global.u32 	%r288, [%rd6+256];
	xor.b32  	%r326, %r326, %r288;
$L__BB0_32:
	and.b32  	%r290, %r196, 8192;
	setp.eq.s32 	%p17, %r290, 0;
	@%p17 bra 	$L__BB0_34;
	ld.global.u32 	%r291, [%rd6+260];
	xor.b32  	%r330, %r330, %r291;
	ld.global.u32 	%r292, [%rd6+264];
	xor.b32  	%r329, %r329, %r292;
	ld.global.u32 	%r293, [%rd6+268];
	xor.b32  	%r328, %r328, %r293;
	ld.global.u32 	%r294, [%rd6+272];
	xor.b32  	%r327, %r327, %r294;
	ld.global.u32 	%r295, [%rd6+276];
	xor.b32  	%r326, %r326, %r295;
$L__BB0_34:
	and.b32  	%r297, %r196, 16384;
	setp.eq.s32 	%p18, %r297, 0;
	@%p18 bra 	$L__BB0_36;
	ld.global.u32 	%r298, [%rd6+280];
	xor.b32  	%r330, %r330, %r298;
	ld.global.u32 	%r299, [%rd6+284];
	xor.b32  	%r329, %r329, %r299;
	ld.global.u32 	%r300, [%rd6+288];
	xor.b32  	%r328, %r328, %r300;
	ld.global.u32 	%r301, [%rd6+292];
	xor.b32  	%r327, %r327, %r301;
	ld.global.u32 	%r302, [%rd6+296];
	xor.b32  	%r326, %r326, %r302;
$L__BB0_36:
	and.b32  	%r304, %r196, 32768;
	setp.eq.s32 	%p19, %r304, 0;
	@%p19 bra 	$L__BB0_38;
	ld.global.u32 	%r305, [%rd6+300];
	xor.b32  	%r330, %r330, %r305;
	ld.global.u32 	%r306, [%rd6+304];
	xor.b32  	%r329, %r329, %r306;
	ld.global.u32 	%r307, [%rd6+308];
	xor.b32  	%r328, %r328, %r307;
	ld.global.u32 	%r308, [%rd6+312];
	xor.b32  	%r327, %r327, %r308;
	ld.global.u32 	%r309, [%rd6+316];
	xor.b32  	%r326, %r326, %r309;
$L__BB0_38:
	add.s32 	%r325, %r325, 16;
	setp.ne.s32 	%p20, %r325, 32;
	@%p20 bra 	$L__BB0_6;
	mad.lo.s32 	%r310, %r319, -31, %r11;
	add.s32 	%r319, %r310, 1;
	setp.ne.s32 	%p21, %r319, 5;
	@%p21 bra 	$L__BB0_5;
	st.global.u32 	[%rd2+4], %r330;
	st.global.u32 	[%rd2+8], %r329;
	st.global.u32 	[%rd2+12], %r328;
	st.global.u32 	[%rd2+16], %r327;
	st.global.u32 	[%rd2+20], %r326;
	add.s32 	%r313, %r313, 1;
	setp.lt.u32 	%p22, %r313, %r2;
	@%p22 bra 	$L__BB0_4;
$L__BB0_41:
	shr.u64 	%rd7, %rd17, 2;
	add.s32 	%r312, %r312, 1;
	setp.gt.u64 	%p23, %rd17, 3;
	mov.u64 	%rd17, %rd7;
	@%p23 bra 	$L__BB0_2;
$L__BB0_42:
	mov.b32 	%r311, 0;
	st.global.v2.u32 	[%rd2+24], {%r311, %r311};
	st.global.u32 	[%rd2+32], %r311;
	mov.b64 	%rd16, 0;
	st.global.u64 	[%rd2+40], %rd16;
	ret;

}
	// .globl	_Z8SimulatePdiP17curandStateXORWOWP7setting
.visible .entry _Z8SimulatePdiP17curandStateXORWOWP7setting(
	.param .u64 .ptr .align 1 _Z8SimulatePdiP17curandStateXORWOWP7setting_param_0,
	.param .u32 _Z8SimulatePdiP17curandStateXORWOWP7setting_param_1,
	.param .u64 .ptr .align 1 _Z8SimulatePdiP17curandStateXORWOWP7setting_param_2,
	.param .u64 .ptr .align 1 _Z8SimulatePdiP17curandStateXORWOWP7setting_param_3
)
{
	.reg .pred 	%p<135>;
	.reg .b32 	%r<205>;
	.reg .b32 	%f<5>;
	.reg .b64 	%rd<21>;
	.reg .b64 	%fd<225>;

	ld.param.u32 	%r40, [_Z8SimulatePdiP17curandStateXORWOWP7setting_param_1];
	ld.param.u64 	%rd7, [_Z8SimulatePdiP17curandStateXORWOWP7setting_param_2];
	ld.param.u64 	%rd8, [_Z8SimulatePdiP17curandStateXORWOWP7setting_param_3];
	mov.u32 	%r41, %ntid.x;
	mov.u32 	%r42, %ctaid.x;
	mov.u32 	%r43, %tid.x;
	mad.lo.s32 	%r1, %r41, %r42, %r43;
	setp.lt.s32 	%p3, %r40, 1;
	@%p3 bra 	$L__BB1_78;
	cvta.to.global.u64 	%rd1, %rd8;
	cvta.to.global.u64 	%rd9, %rd7;
	mul.wide.s32 	%rd10, %r1, 48;
	add.s64 	%rd2, %rd9, %rd10;
	mov.f64 	%fd84, 0d4000000000000000;
	{
	.reg .b32 %temp; 
	mov.b64 	{%temp, %r2}, %fd84;
	}
	and.b32  	%r3, %r2, 2146435072;
	setp.eq.s32 	%p4, %r3, 1062207488;
	setp.lt.s32 	%p5, %r2, 0;
	selp.b32 	%r4, 0, 2146435072, %p5;
	and.b32  	%r45, %r2, 2147483647;
	setp.ne.s32 	%p6, %r45, 1071644672;
	and.pred  	%p1, %p4, %p6;
	mov.f64 	%fd85, 0d4010000000000000;
	{
	.reg .b32 %temp; 
	mov.b64 	{%temp, %r5}, %fd85;
	}
	and.b32  	%r6, %r5, 2146435072;
	setp.eq.s32 	%p7, %r6, 1072693248;
	setp.lt.s32 	%p8, %r5, 0;
	selp.b32 	%r7, 0, 2146435072, %p8;
	and.b32  	%r46, %r5, 2147483647;
	setp.ne.s32 	%p9, %r46, 1071644672;
	and.pred  	%p2, %p7, %p9;
	mov.f64 	%fd86, 0d4005BF0A8B145769;
	{
	.reg .b32 %temp; 
	mov.b64 	{%temp, %r8}, %fd86;
	}
	mov.b32 	%r198, 0;
	mov.u64 	%rd18, $str$1;
$L__BB1_2:
	ld.global.u32 	%r203, [%rd1+12];
	setp.lt.s32 	%p10, %r203, 1;
	@%p10 bra 	$L__BB1_77;
	ld.global.u32 	%r204, [%rd1+16];
	mov.b32 	%r201, 0;
$L__BB1_4:
	add.s32 	%r15, %r201, 1;
	setp.lt.s32 	%p11, %r204, 1;
	@%p11 bra 	$L__BB1_76;
	ld.param.u64 	%rd20, [_Z8SimulatePdiP17curandStateXORWOWP7setting_param_0];
	mov.u32 	%r49, %tid.x;
	mad.lo.s32 	%r50, %r203, %r49, %r201;
	add.s32 	%r51, %r50, -1;
	mov.u32 	%r52, %ntid.x;
	mul.lo.s32 	%r53, %r203, %r52;
	mov.u32 	%r54, %ctaid.x;
	mul.lo.s32 	%r55, %r52, %r54;
	add.s32 	%r56, %r55, %r49;
	mad.lo.s32 	%r57, %r203, %r56, %r201;
	cvta.to.global.u64 	%rd11, %rd20;
	mul.wide.s32 	%rd12, %r57, 8;
	add.s64 	%rd3, %rd11, %rd12;
	rem.u32 	%r58, %r51, %r53;
	mad.lo.s32 	%r59, %r53, %r54, %r58;
	mul.wide.s32 	%rd13, %r59, 8;
	add.s64 	%rd4, %rd11, %rd13;
	add.s32 	%r60, %r50, 1;
	rem.u32 	%r61, %r60, %r53;
	mad.lo.s32 	%r62, %r55, %r203, %r61;
	mul.wide.s32 	%rd14, %r62, 8;
	add.s64 	%rd5, %rd11, %rd14;
	mov.b32 	%r202, 0;
$L__BB1_6:
	or.b32  	%r17, %r4, -2147483648;
	setp.lt.s32 	%p12, %r2, 0;
	setp.eq.s32 	%p13, %r3, 1062207488;
	ld.global.f64 	%fd87, [%rd3];
	ld.global.u32 	%r63, [%rd1+52];
	cvt.rn.f64.s32 	%fd88, %r63;
	sub.f64 	%fd89, %fd87, %fd88;
	add.f64 	%fd90, %fd87, %fd88;
	ld.global.v2.u32 	{%r18, %r64}, [%rd2];
	shr.u32 	%r65, %r64, 2;
	xor.b32  	%r66, %r65, %r64;
	ld.global.v2.u32 	{%r19, %r20}, [%rd2+8];
	ld.global.v2.u32 	{%r21, %r22}, [%rd2+16];
	st.global.v2.u32 	[%rd2+8], {%r20, %r21};
	shl.b32 	%r67, %r22, 4;
	shl.b32 	%r68, %r66, 1;
	xor.b32  	%r69, %r68, %r67;
	xor.b32  	%r70, %r69, %r66;
	xor.b32  	%r23, %r70, %r22;
	st.global.v2.u32 	[%rd2+16], {%r22, %r23};
	add.s32 	%r71, %r18, 362437;
	st.global.v2.u32 	[%rd2], {%r71, %r19};
	add.s32 	%r72, %r23, %r71;
	cvt.rn.f32.u32 	%f1, %r72;
	fma.rn.f32 	%f2, %f1, 0f2F800000, 0f2F000000;
	cvt.f64.f32 	%fd91, %f2;
	sub.f64 	%fd92, %fd90, %fd89;
	fma.rn.f64 	%fd1, %fd92, %fd91, %fd89;
	ld.global.u32 	%r73, [%rd1+36];
	cvt.rn.f64.s32 	%fd93, %r73;
	mul.f64 	%fd2, %fd93, 0d3FE0000000000000;
	ld.global.f64 	%fd3, [%rd5];
	sub.f64 	%fd4, %fd3, %fd1;
	{
	.reg .b32 %temp; 
	mov.b64 	{%temp, %r24}, %fd4;
	}
	abs.f64 	%fd5, %fd4;
	{ // callseq 0, 0
	.param .b64 param0;
	st.param.f64 	[param0], %fd5;
	.param .b64 param1;
	st.param.f64 	[param1], 0d4000000000000000;
	.param .b64 retval0;
	call.uni (retval0), 
	__internal_accurate_pow, 
	(
	param0, 
	param1
	);
	ld.param.f64 	%fd94, [retval0];
	} // callseq 0
	setp.lt.s32 	%p15, %r24, 0;
	neg.f64 	%fd96, %fd94;
	selp.f64 	%fd97, %fd96, %fd94, %p13;
	selp.f64 	%fd98, %fd97, %fd94, %p15;
	setp.eq.f64 	%p16, %fd4, 0d0000000000000000;
	selp.b32 	%r74, %r24, 0, %p13;
	or.b32  	%r75, %r74, 2146435072;
	selp.b32 	%r76, %r75, %r74, %p12;
	mov.b32 	%r77, 0;
	mov.b64 	%fd99, {%r77, %r76};
	selp.f64 	%fd212, %fd99, %fd98, %p16;
	add.f64 	%fd100, %fd4, 0d4000000000000000;
	{
	.reg .b32 %temp; 
	mov.b64 	{%temp, %r78}, %fd100;
	}
	and.b32  	%r79, %r78, 2146435072;
	setp.ne.s32 	%p17, %r79, 2146435072;
	@%p17 bra 	$L__BB1_11;
	setp.num.f64 	%p18, %fd4, %fd4;
	@%p18 bra 	$L__BB1_9;
	mov.f64 	%fd101, 0d4000000000000000;
	add.rn.f64 	%fd212, %fd4, %fd101;
	bra.uni 	$L__BB1_11;
$L__BB1_9:
	setp.neu.f64 	%p19, %fd5, 0d7FF0000000000000;
	@%p19 bra 	$L__BB1_11;
	setp.lt.s32 	%p20, %r24, 0;
	selp.b32 	%r80, %r17, %r4, %p1;
	selp.b32 	%r81, %r80, %r4, %p20;
	mov.b32 	%r82, 0;
	mov.b64 	%fd212, {%r82, %r81};
$L__BB1_11:
	setp.lt.s32 	%p21, %r2, 0;
	setp.eq.s32 	%p22, %r3, 1062207488;
	setp.eq.f64 	%p24, %fd4, 0d3FF0000000000000;
	selp.f64 	%fd10, 0d3FF0000000000000, %fd212, %p24;
	ld.global.f64 	%fd11, [%rd4];
	sub.f64 	%fd12, %fd1, %fd11;
	{
	.reg .b32 %temp; 
	mov.b64 	{%temp, %r25}, %fd12;
	}
	abs.f64 	%fd13, %fd12;
	{ // callseq 1, 0
	.param .b64 param0;
	st.param.f64 	[param0], %fd13;
	.param .b64 param1;
	st.param.f64 	[param1], 0d4000000000000000;
	.param .b64 retval0;
	call.uni (retval0), 
	__internal_accurate_pow, 
	(
	param0, 
	param1
	);
	ld.param.f64 	%fd102, [retval0];
	} // callseq 1
	setp.lt.s32 	%p25, %r25, 0;
	neg.f64 	%fd104, %fd102;
	selp.f64 	%fd105, %fd104, %fd102, %p22;
	selp.f64 	%fd106, %fd105, %fd102, %p25;
	setp.eq.f64 	%p26, %fd12, 0d0000000000000000;
	selp.b32 	%r83, %r25, 0, %p22;
	or.b32  	%r84, %r83, 2146435072;
	selp.b32 	%r85, %r84, %r83, %p21;
	mov.b32 	%r86, 0;
	mov.b64 	%fd107, {%r86, %r85};
	selp.f64 	%fd213, %fd107, %fd106, %p26;
	add.f64 	%fd108, %fd12, 0d4000000000000000;
	{
	.reg .b32 %temp; 
	mov.b64 	{%temp, %r87}, %fd108;
	}
	and.b32  	%r88, %r87, 2146435072;
	setp.ne.s32 	%p27, %r88, 2146435072;
	@%p27 bra 	$L__BB1_16;
	setp.num.f64 	%p28, %fd12, %fd12;
	@%p28 bra 	$L__BB1_14;
	mov.f64 	%fd109, 0d4000000000000000;
	add.rn.f64 	%fd213, %fd12, %fd109;
	bra.uni 	$L__BB1_16;
$L__BB1_14:
	setp.neu.f64 	%p29, %fd13, 0d7FF0000000000000;
	@%p29 bra 	$L__BB1_16;
	setp.lt.s32 	%p30, %r25, 0;
	selp.b32 	%r89, %r17, %r4, %p1;
	selp.b32 	%r90, %r89, %r4, %p30;
	mov.b32 	%r91, 0;
	mov.b64 	%fd213, {%r91, %r90};
$L__BB1_16:
	setp.lt.s32 	%p31, %r2, 0;
	setp.eq.s32 	%p32, %r3, 1062207488;
	setp.eq.f64 	%p34, %fd12, 0d3FF0000000000000;
	selp.f64 	%fd110, 0d3FF0000000000000, %fd213, %p34;
	add.f64 	%fd111, %fd10, %fd110;
	mul.f64 	%fd18, %fd2, %fd111;
	ld.global.u32 	%r92, [%rd1+32];
	cvt.rn.f64.s32 	%fd19, %r92;
	ld.global.u32 	%r93, [%rd1+44];
	cvt.rn.f64.s32 	%fd20, %r93;
	{
	.reg .b32 %temp; 
	mov.b64 	{%temp, %r26}, %fd1;
	}
	abs.f64 	%fd21, %fd1;
	{ // callseq 2, 0
	.param .b64 param0;
	st.param.f64 	[param0], %fd21;
	.param .b64 param1;
	st.param.f64 	[param1], 0d4000000000000000;
	.param .b64 retval0;
	call.uni (retval0), 
	__internal_accurate_pow, 
	(
	param0, 
	param1
	);
	ld.param.f64 	%fd112, [retval0];
	} // callseq 2
	setp.lt.s32 	%p35, %r26, 0;
	neg.f64 	%fd114, %fd112;
	selp.f64 	%fd115, %fd114, %fd112, %p32;
	selp.f64 	%fd116, %fd115, %fd112, %p35;
	setp.eq.f64 	%p36, %fd1, 0d0000000000000000;
	selp.b32 	%r94, %r26, 0, %p32;
	or.b32  	%r95, %r94, 2146435072;
	selp.b32 	%r96, %r95, %r94, %p31;
	mov.b32 	%r97, 0;
	mov.b64 	%fd117, {%r97, %r96};
	selp.f64 	%fd214, %fd117, %fd116, %p36;
	add.f64 	%fd118, %fd1, 0d4000000000000000;
	{
	.reg .b32 %temp; 
	mov.b64 	{%temp, %r98}, %fd118;
	}
	and.b32  	%r99, %r98, 2146435072;
	setp.ne.s32 	%p37, %r99, 2146435072;
	@%p37 bra 	$L__BB1_21;
	setp.num.f64 	%p38, %fd1, %fd1;
	@%p38 bra 	$L__BB1_19;
	mov.f64 	%fd119, 0d4000000000000000;
	add.rn.f64 	%fd214, %fd1, %fd119;
	bra.uni 	$L__BB1_21;
$L__BB1_19:
	setp.neu.f64 	%p39, %fd21, 0d7FF0000000000000;
	@%p39 bra 	$L__BB1_21;
	setp.lt.s32 	%p40, %r26, 0;
	selp.b32 	%r100, %r17, %r4, %p1;
	selp.b32 	%r101, %r100, %r4, %p40;
	mov.b32 	%r102, 0;
	mov.b64 	%fd214, {%r102, %r101};
$L__BB1_21:
	setp.eq.f64 	%p41, %fd1, 0d0000000000000000;
	setp.lt.s32 	%p42, %r26, 0;
	setp.lt.s32 	%p43, %r5, 0;
	setp.eq.s32 	%p44, %r6, 1072693248;
	setp.eq.f64 	%p46, %fd1, 0d3FF0000000000000;
	selp.f64 	%fd120, 0d3FF0000000000000, %fd214, %p46;
	mul.f64 	%fd26, %fd120, %fd20;
	ld.global.u32 	%r103, [%rd1+40];
	cvt.rn.f64.s32 	%fd27, %r103;
	{ // callseq 3, 0
	.param .b64 param0;
	st.param.f64 	[param0], %fd21;
	.param .b64 param1;
	st.param.f64 	[param1], 0d4010000000000000;
	.param .b64 retval0;
	call.uni (retval0), 
	__internal_accurate_pow, 
	(
	param0, 
	param1
	);
	ld.param.f64 	%fd121, [retval0];
	} // callseq 3
	neg.f64 	%fd123, %fd121;
	selp.f64 	%fd124, %fd123, %fd121, %p44;
	selp.f64 	%fd125, %fd124, %fd121, %p42;
	selp.b32 	%r104, %r26, 0, %p44;
	or.b32  	%r105, %r104, 2146435072;
	selp.b32 	%r106, %r105, %r104, %p43;
	mov.b32 	%r107, 0;
	mov.b64 	%fd126, {%r107, %r106};
	selp.f64 	%fd215, %fd126, %fd125, %p41;
	add.f64 	%fd127, %fd1, 0d4010000000000000;
	{
	.reg .b32 %temp; 
	mov.b64 	{%temp, %r108}, %fd127;
	}
	and.b32  	%r109, %r108, 2146435072;
	setp.ne.s32 	%p47, %r109, 2146435072;
	@%p47 bra 	$L__BB1_26;
	setp.num.f64 	%p48, %fd1, %fd1;
	@%p48 bra 	$L__BB1_24;
	mov.f64 	%fd128, 0d4010000000000000;
	add.rn.f64 	%fd215, %fd1, %fd128;
	bra.uni 	$L__BB1_26;
$L__BB1_24:
	setp.neu.f64 	%p49, %fd21, 0d7FF0000000000000;
	@%p49 bra 	$L__BB1_26;
	setp.lt.s32 	%p50, %r26, 0;
	or.b32  	%r110, %r7, -2147483648;
	selp.b32 	%r111, %r110, %r7, %p2;
	selp.b32 	%r112, %r111, %r7, %p50;
	mov.b32 	%r113, 0;
	mov.b64 	%fd215, {%r113, %r112};
$L__BB1_26:
	setp.eq.f64 	%p51, %fd1, 0d3FF0000000000000;
	setp.lt.s32 	%p52, %r2, 0;
	setp.eq.s32 	%p53, %r3, 1062207488;
	selp.f64 	%fd129, 0d3FF0000000000000, %fd215, %p51;
	mul.f64 	%fd130, %fd129, %fd27;
	fma.rn.f64 	%fd32, %fd26, 0d3FE0000000000000, %fd130;
	ld.global.f64 	%fd33, [%rd3+-8];
	{
	.reg .b32 %temp; 
	mov.b64 	{%temp, %r27}, %fd33;
	}
	abs.f64 	%fd34, %fd33;
	{ // callseq 4, 0
	.param .b64 param0;
	st.param.f64 	[param0], %fd34;
	.param .b64 param1;
	st.param.f64 	[param1], 0d4000000000000000;
	.param .b64 retval0;
	call.uni (retval0), 
	__internal_accurate_pow, 
	(
	param0, 
	param1
	);
	ld.param.f64 	%fd131, [retval0];
	} // callseq 4
	setp.lt.s32 	%p55, %r27, 0;
	neg.f64 	%fd133, %fd131;
	selp.f64 	%fd134, %fd133, %fd131, %p53;
	selp.f64 	%fd135, %fd134, %fd131, %p55;
	setp.eq.f64 	%p56, %fd33, 0d0000000000000000;
	selp.b32 	%r114, %r27, 0, %p53;
	or.b32  	%r115, %r114, 2146435072;
	selp.b32 	%r116, %r115, %r114, %p52;
	mov.b32 	%r117, 0;
	mov.b64 	%fd136, {%r117, %r116};
	selp.f64 	%fd222, %fd136, %fd135, %p56;
	add.f64 	%fd137, %fd33, 0d4000000000000000;
	{
	.reg .b32 %temp; 
	mov.b64 	{%temp, %r118}, %fd137;
	}
	and.b32  	%r28, %r118, 2146435072;
	setp.ne.s32 	%p57, %r28, 2146435072;
	mov.f64 	%fd216, %fd222;
	@%p57 bra 	$L__BB1_31;
	setp.num.f64 	%p58, %fd33, %fd33;
	@%p58 bra 	$L__BB1_29;
	mov.f64 	%fd138, 0d4000000000000000;
	add.rn.f64 	%fd216, %fd33, %fd138;
	bra.uni 	$L__BB1_31;
$L__BB1_29:
	setp.neu.f64 	%p59, %fd34, 0d7FF0000000000000;
	mov.f64 	%fd216, %fd222;
	@%p59 bra 	$L__BB1_31;
	selp.b32 	%r119, %r17, %r4, %p1;
	selp.b32 	%r120, %r119, %r4, %p55;
	mov.b32 	%r121, 0;
	mov.b64 	%fd216, {%r121, %r120};
$L__BB1_31:
	setp.eq.f64 	%p61, %fd33, 0d0000000000000000;
	setp.lt.s32 	%p62, %r27, 0;
	setp.lt.s32 	%p63, %r5, 0;
	setp.eq.s32 	%p64, %r6, 1072693248;
	setp.eq.f64 	%p66, %fd33, 0d3FF0000000000000;
	selp.f64 	%fd139, 0d3FF0000000000000, %fd216, %p66;
	mul.f64 	%fd39, %fd139, %fd20;
	{ // callseq 5, 0
	.param .b64 param0;
	st.param.f64 	[param0], %fd34;
	.param .b64 param1;
	st.param.f64 	[param1], 0d4010000000000000;
	.param .b64 retval0;
	call.uni (retval0), 
	__internal_accurate_pow, 
	(
	param0, 
	param1
	);
	ld.param.f64 	%fd140, [retval0];
	} // callseq 5
	neg.f64 	%fd142, %fd140;
	selp.f64 	%fd143, %fd142, %fd140, %p64;
	selp.f64 	%fd144, %fd143, %fd140, %p62;
	selp.b32 	%r122, %r27, 0, %p64;
	or.b32  	%r123, %r122, 2146435072;
	selp.b32 	%r124, %r123, %r122, %p63;
	mov.b32 	%r125, 0;
	mov.b64 	%fd145, {%r125, %r124};
	selp.f64 	%fd223, %fd145, %fd144, %p61;
	add.f64 	%fd146, %fd33, 0d4010000000000000;
	{
	.reg .b32 %temp; 
	mov.b64 	{%temp, %r126}, %fd146;
	}
	and.b32  	%r29, %r126, 2146435072;
	setp.ne.s32 	%p67, %r29, 2146435072;
	mov.f64 	%fd217, %fd223;
	@%p67 bra 	$L__BB1_36;
	setp.num.f64 	%p68, %fd33, %fd33;
	@%p68 bra 	$L__BB1_34;
	mov.f64 	%fd147, 0d4010000000000000;
	add.rn.f64 	%fd217, %fd33, %fd147;
	bra.uni 	$L__BB1_36;
$L__BB1_34:
	setp.neu.f64 	%p69, %fd34, 0d7FF0000000000000;
	mov.f64 	%fd217, %fd223;
	@%p69 bra 	$L__BB1_36;
	or.b32  	%r127, %r7, -2147483648;
	selp.b32 	%r128, %r127, %r7, %p2;
	selp.b32 	%r129, %r128, %r7, %p62;
	mov.b32 	%r130, 0;
	mov.b64 	%fd217, {%r130, %r129};
$L__BB1_36:
	setp.lt.s32 	%p72, %r2, 0;
	setp.eq.s32 	%p73, %r3, 1062207488;
	selp.f64 	%fd148, 0d3FF0000000000000, %fd217, %p66;
	mul.f64 	%fd149, %fd148, %fd27;
	fma.rn.f64 	%fd150, %fd39, 0d3FE0000000000000, %fd149;
	add.f64 	%fd151, %fd32, %fd150;
	div.rn.f64 	%fd152, %fd18, %fd19;
	fma.rn.f64 	%fd44, %fd151, %fd19, %fd152;
	ld.global.f64 	%fd45, [%rd3];
	sub.f64 	%fd46, %fd3, %fd45;
	{
	.reg .b32 %temp; 
	mov.b64 	{%temp, %r30}, %fd46;
	}
	abs.f64 	%fd47, %fd46;
	{ // callseq 6, 0
	.param .b64 param0;
	st.param.f64 	[param0], %fd47;
	.param .b64 param1;
	st.param.f64 	[param1], 0d4000000000000000;
	.param .b64 retval0;
	call.uni (retval0), 
	__internal_accurate_pow, 
	(
	param0, 
	param1
	);
	ld.param.f64 	%fd153, [retval0];
	} // callseq 6
	setp.lt.s32 	%p75, %r30, 0;
	neg.f64 	%fd155, %fd153;
	selp.f64 	%fd156, %fd155, %fd153, %p73;
	selp.f64 	%fd157, %fd156, %fd153, %p75;
	setp.eq.f64 	%p76, %fd46, 0d0000000000000000;
	selp.b32 	%r131, %r30, 0, %p73;
	or.b32  	%r132, %r131, 2146435072;
	selp.b32 	%r133, %r132, %r131, %p72;
	mov.b32 	%r134, 0;
	mov.b64 	%fd158, {%r134, %r133};
	selp.f64 	%fd218, %fd158, %fd157, %p76;
	add.f64 	%fd159, %fd46, 0d4000000000000000;
	{
	.reg .b32 %temp; 
	mov.b64 	{%temp, %r135}, %fd159;
	}
	and.b32  	%r136, %r135, 2146435072;
	setp.ne.s32 	%p77, %r136, 2146435072;
	@%p77 bra 	$L__BB1_41;
	setp.num.f64 	%p78, %fd46, %fd46;
	@%p78 bra 	$L__BB1_39;
	mov.f64 	%fd160, 0d4000000000000000;
	add.rn.f64 	%fd218, %fd46, %fd160;
	bra.uni 	$L__BB1_41;
$L__BB1_39:
	setp.neu.f64 	%p79, %fd47, 0d7FF0000000000000;
	@%p79 bra 	$L__BB1_41;
	or.b32  	%r137, %r4, -2147483648;
	selp.b32 	%r138, %r137, %r4, %p1;
	selp.b32 	%r139, %r138, %r4, %p75;
	mov.b32 	%r140, 0;
	mov.b64 	%fd218, {%r140, %r139};
$L__BB1_41:
	setp.eq.f64 	%p84, %fd46, 0d3FF0000000000000;
	selp.f64 	%fd52, 0d3FF0000000000000, %fd218, %p84;
	sub.f64 	%fd53, %fd45, %fd11;
	{
	.reg .b32 %temp; 
	mov.b64 	{%temp, %r31}, %fd53;
	}
	abs.f64 	%fd54, %fd53;
	{ // callseq 7, 0
	.param .b64 param0;
	st.param.f64 	[param0], %fd54;
	.param .b64 param1;
	st.param.f64 	[param1], 0d4000000000000000;
	.param .b64 retval0;
	call.uni (retval0), 
	__internal_accurate_pow, 
	(
	param0, 
	param1
	);
	ld.param.f64 	%fd161, [retval0];
	} // callseq 7
	setp.lt.s32 	%p85, %r31, 0;
	neg.f64 	%fd163, %fd161;
	selp.f64 	%fd164, %fd163, %fd161, %p73;
	selp.f64 	%fd165, %fd164, %fd161, %p85;
	setp.eq.f64 	%p86, %fd53, 0d0000000000000000;
	selp.b32 	%r141, %r31, 0, %p73;
	or.b32  	%r142, %r141, 2146435072;
	selp.b32 	%r143, %r142, %r141, %p72;
	mov.b32 	%r144, 0;
	mov.b64 	%fd166, {%r144, %r143};
	selp.f64 	%fd219, %fd166, %fd165, %p86;
	add.f64 	%fd167, %fd53, 0d4000000000000000;
	{
	.reg .b32 %temp; 
	mov.b64 	{%temp, %r145}, %fd167;
	}
	and.b32  	%r146, %r145, 2146435072;
	setp.ne.s32 	%p87, %r146, 2146435072;
	@%p87 bra 	$L__BB1_46;
	setp.num.f64 	%p88, %fd53, %fd53;
	@%p88 bra 	$L__BB1_44;
	mov.f64 	%fd168, 0d4000000000000000;
	add.rn.f64 	%fd219, %fd53, %fd168;
	bra.uni 	$L__BB1_46;
$L__BB1_44:
	setp.neu.f64 	%p89, %fd54, 0d7FF0000000000000;
	@%p89 bra 	$L__BB1_46;
	or.b32  	%r147, %r4, -2147483648;
	selp.b32 	%r148, %r147, %r4, %p1;
	selp.b32 	%r149, %r148, %r4, %p85;
	mov.b32 	%r150, 0;
	mov.b64 	%fd219, {%r150, %r149};
$L__BB1_46:
	setp.lt.s32 	%p91, %r2, 0;
	setp.eq.s32 	%p92, %r3, 1062207488;
	setp.eq.f64 	%p94, %fd53, 0d3FF0000000000000;
	selp.f64 	%fd169, 0d3FF0000000000000, %fd219, %p94;
	add.f64 	%fd170, %fd52, %fd169;
	mul.f64 	%fd59, %fd2, %fd170;
	{
	.reg .b32 %temp; 
	mov.b64 	{%temp, %r32}, %fd45;
	}
	abs.f64 	%fd60, %fd45;
	{ // callseq 8, 0
	.param .b64 param0;
	st.param.f64 	[param0], %fd60;
	.param .b64 param1;
	st.param.f64 	[param1], 0d4000000000000000;
	.param .b64 retval0;
	call.uni (retval0), 
	__internal_accurate_pow, 
	(
	param0, 
	param1
	);
	ld.param.f64 	%fd171, [retval0];
	} // callseq 8
	setp.lt.s32 	%p95, %r32, 0;
	neg.f64 	%fd173, %fd171;
	selp.f64 	%fd174, %fd173, %fd171, %p92;
	selp.f64 	%fd175, %fd174, %fd171, %p95;
	setp.eq.f64 	%p96, %fd45, 0d0000000000000000;
	selp.b32 	%r151, %r32, 0, %p92;
	or.b32  	%r152, %r151, 2146435072;
	selp.b32 	%r153, %r152, %r151, %p91;
	mov.b32 	%r154, 0;
	mov.b64 	%fd176, {%r154, %r153};
	selp.f64 	%fd220, %fd176, %fd175, %p96;
	add.f64 	%fd177, %fd45, 0d4000000000000000;
	{
	.reg .b32 %temp; 
	mov.b64 	{%temp, %r155}, %fd177;
	}
	and.b32  	%r156, %r155, 2146435072;
	setp.ne.s32 	%p97, %r156, 2146435072;
	@%p97 bra 	$L__BB1_51;
	setp.num.f64 	%p98, %fd45, %fd45;
	@%p98 bra 	$L__BB1_49;
	mov.f64 	%fd178, 0d4000000000000000;
	add.rn.f64 	%fd220, %fd45, %fd178;
	bra.uni 	$L__BB1_51;
$L__BB1_49:
	setp.neu.f64 	%p99, %fd60, 0d7FF0000000000000;
	@%p99 bra 	$L__BB1_51;
	or.b32  	%r157, %r4, -2147483648;
	selp.b32 	%r158, %r157, %r4, %p1;
	selp.b32 	%r159, %r158, %r4, %p95;
	mov.b32 	%r160, 0;
	mov.b64 	%fd220, {%r160, %r159};
$L__BB1_51:
	setp.eq.f64 	%p101, %fd45, 0d0000000000000000;
	setp.lt.s32 	%p102, %r32, 0;
	setp.lt.s32 	%p103, %r5, 0;
	setp.eq.s32 	%p104, %r6, 1072693248;
	setp.eq.f64 	%p106, %fd45, 0d3FF0000000000000;
	selp.f64 	%fd179, 0d3FF0000000000000, %fd220, %p106;
	mul.f64 	%fd65, %fd179, %fd20;
	{ // callseq 9, 0
	.param .b64 param0;
	st.param.f64 	[param0], %fd60;
	.param .b64 param1;
	st.param.f64 	[param1], 0d4010000000000000;
	.param .b64 retval0;
	call.uni (retval0), 
	__internal_accurate_pow, 
	(
	param0, 
	param1
	);
	ld.param.f64 	%fd180, [retval0];
	} // callseq 9
	neg.f64 	%fd182, %fd180;
	selp.f64 	%fd183, %fd182, %fd180, %p104;
	selp.f64 	%fd184, %fd183, %fd180, %p102;
	selp.b32 	%r161, %r32, 0, %p104;
	or.b32  	%r162, %r161, 2146435072;
	selp.b32 	%r163, %r162, %r161, %p103;
	mov.b32 	%r164, 0;
	mov.b64 	%fd185, {%r164, %r163};
	selp.f64 	%fd221, %fd185, %fd184, %p101;
	add.f64 	%fd186, %fd45, 0d4010000000000000;
	{
	.reg .b32 %temp; 
	mov.b64 	{%temp, %r165}, %fd186;
	}
	and.b32  	%r166, %r165, 2146435072;
	setp.ne.s32 	%p107, %r166, 2146435072;
	@%p107 bra 	$L__BB1_56;
	setp.num.f64 	%p108, %fd45, %fd45;
	@%p108 bra 	$L__BB1_54;
	mov.f64 	%fd187, 0d4010000000000000;
	add.rn.f64 	%fd221, %fd45, %fd187;
	bra.uni 	$L__BB1_56;
$L__BB1_54:
	setp.neu.f64 	%p109, %fd60, 0d7FF0000000000000;
	@%p109 bra 	$L__BB1_56;
	or.b32  	%r167, %r7, -2147483648;
	selp.b32 	%r168, %r167, %r7, %p2;
	selp.b32 	%r169, %r168, %r7, %p102;
	mov.b32 	%r170, 0;
	mov.b64 	%fd221, {%r170, %r169};
$L__BB1_56:
	setp.ne.s32 	%p112, %r28, 2146435072;
	selp.f64 	%fd188, 0d3FF0000000000000, %fd221, %p106;
	mul.f64 	%fd189, %fd188, %fd27;
	fma.rn.f64 	%fd70, %fd65, 0d3FE0000000000000, %fd189;
	@%p112 bra 	$L__BB1_61;
	setp.num.f64 	%p113, %fd33, %fd33;
	@%p113 bra 	$L__BB1_59;
	mov.f64 	%fd190, 0d4000000000000000;
	add.rn.f64 	%fd222, %fd33, %fd190;
	bra.uni 	$L__BB1_61;
$L__BB1_59:
	setp.neu.f64 	%p114, %fd34, 0d7FF0000000000000;
	@%p114 bra 	$L__BB1_61;
	setp.lt.s32 	%p115, %r27, 0;
	or.b32  	%r171, %r4, -2147483648;
	selp.b32 	%r172, %r171, %r4, %p1;
	selp.b32 	%r173, %r172, %r4, %p115;
	mov.b32 	%r174, 0;
	mov.b64 	%fd222, {%r174, %r173};
$L__BB1_61:
	setp.ne.s32 	%p116, %r29, 2146435072;
	setp.eq.f64 	%p117, %fd33, 0d3FF0000000000000;
	selp.f64 	%fd191, 0d3FF0000000000000, %fd222, %p117;
	mul.f64 	%fd74, %fd191, %fd20;
	@%p116 bra 	$L__BB1_66;
	setp.num.f64 	%p118, %fd33, %fd33;
	@%p118 bra 	$L__BB1_64;
	mov.f64 	%fd192, 0d4010000000000000;
	add.rn.f64 	%fd223, %fd33, %fd192;
	bra.uni 	$L__BB1_66;
$L__BB1_64:
	setp.neu.f64 	%p119, %fd34, 0d7FF0000000000000;
	@%p119 bra 	$L__BB1_66;
	setp.lt.s32 	%p120, %r27, 0;
	or.b32  	%r175, %r7, -2147483648;
	selp.b32 	%r176, %r175, %r7, %p2;
	selp.b32 	%r177, %r176, %r7, %p120;
	mov.b32 	%r178, 0;
	mov.b64 	%fd223, {%r178, %r177};
$L__BB1_66:
	setp.eq.f64 	%p121, %fd33, 0d3FF0000000000000;
	selp.f64 	%fd193, 0d3FF0000000000000, %fd223, %p121;
	mul.f64 	%fd194, %fd193, %fd27;
	fma.rn.f64 	%fd195, %fd74, 0d3FE0000000000000, %fd194;
	add.f64 	%fd196, %fd70, %fd195;
	div.rn.f64 	%fd197, %fd59, %fd19;
	fma.rn.f64 	%fd198, %fd196, %fd19, %fd197;
	sub.f64 	%fd78, %fd44, %fd198;
	setp.lt.f64 	%p122, %fd78, 0d0000000000000000;
	@%p122 bra 	$L__BB1_73;
	setp.lt.s32 	%p123, %r8, 0;
	neg.f64 	%fd79, %fd78;
	{
	.reg .b32 %temp; 
	mov.b64 	{%temp, %r33}, %fd79;
	}
	shr.u32 	%r179, %r33, 20;
	and.b32  	%r180, %r179, 2047;
	add.s32 	%r181, %r180, -1012;
	mov.b64 	%rd15, %fd79;
	shl.b64 	%rd16, %rd15, %r181;
	setp.eq.s64 	%p124, %rd16, -9223372036854775808;
	{ // callseq 10, 0
	.param .b64 param0;
	st.param.f64 	[param0], 0d4005BF0A8B145769;
	.param .b64 param1;
	st.param.f64 	[param1], %fd79;
	.param .b64 retval0;
	call.uni (retval0), 
	__internal_accurate_pow, 
	(
	param0, 
	param1
	);
	ld.param.f64 	%fd199, [retval0];
	} // callseq 10
	neg.f64 	%fd201, %fd199;
	selp.f64 	%fd202, %fd201, %fd199, %p124;
	selp.f64 	%fd203, %fd202, %fd199, %p123;
	cvt.rzi.f64.f64 	%fd204, %fd79;
	setp.neu.f64 	%p125, %fd204, %fd79;
	selp.f64 	%fd205, 0dFFF8000000000000, %fd203, %p125;
	selp.f64 	%fd224, %fd205, %fd203, %p123;
	mov.f64 	%fd206, 0d4005BF0A8B145769;
	sub.f64 	%fd207, %fd206, %fd78;
	{
	.reg .b32 %temp; 
	mov.b64 	{%temp, %r182}, %fd207;
	}
	and.b32  	%r183, %r182, 2146435072;
	setp.ne.s32 	%p126, %r183, 2146435072;
	@%p126 bra 	$L__BB1_72;
	setp.num.f64 	%p127, %fd78, %fd78;
	@%p127 bra 	$L__BB1_70;
	mov.f64 	%fd209, 0d4005BF0A8B145769;
	add.rn.f64 	%fd224, %fd209, %fd79;
	bra.uni 	$L__BB1_72;
$L__BB1_70:
	abs.f64 	%fd208, %fd78;
	setp.neu.f64 	%p128, %fd208, 0d7FF0000000000000;
	@%p128 bra 	$L__BB1_72;
	setp.lt.s32 	%p129, %r33, 0;
	selp.b32 	%r184, 0, 2146435072, %p129;
	mov.b32 	%r185, 0;
	mov.b64 	%fd224, {%r185, %r184};
$L__BB1_72:
	setp.eq.f64 	%p130, %fd78, 0d0000000000000000;
	selp.f64 	%fd210, 0d3FF0000000000000, %fd224, %p130;
	shr.u32 	%r186, %r19, 2;
	xor.b32  	%r187, %r186, %r19;
	st.global.v2.u32 	[%rd2+8], {%r21, %r22};
	shl.b32 	%r188, %r23, 4;
	shl.b32 	%r189, %r187, 1;
	xor.b32  	%r190, %r189, %r188;
	xor.b32  	%r191, %r190, %r187;
	xor.b32  	%r192, %r191, %r23;
	st.global.v2.u32 	[%rd2+16], {%r23, %r192};
	add.s32 	%r193, %r18, 724874;
	st.global.v2.u32 	[%rd2], {%r193, %r20};
	add.s32 	%r194, %r192, %r193;
	cvt.rn.f32.u32 	%f3, %r194;
	fma.rn.f32 	%f4, %f3, 0f2F800000, 0f2F000000;
	cvt.f64.f32 	%fd211, %f4;
	setp.leu.f64 	%p131, %fd210, %fd211;
	@%p131 bra 	$L__BB1_74;
$L__BB1_73:
	st.global.f64 	[%rd3], %fd1;
$L__BB1_74:
	add.s32 	%r202, %r202, 1;
	ld.global.u32 	%r204, [%rd1+16];
	setp.lt.s32 	%p132, %r202, %r204;
	@%p132 bra 	$L__BB1_6;
	ld.global.u32 	%r203, [%rd1+12];
$L__BB1_76:
	setp.lt.s32 	%p133, %r15, %r203;
	mov.u32 	%r201, %r15;
	@%p133 bra 	$L__BB1_4;
$L__BB1_77:
	ld.param.u32 	%r197, [_Z8SimulatePdiP17curandStateXORWOWP7setting_param_1];
	bar.sync 	0;
	cvta.global.u64 	%rd19, %rd18;
	{ // callseq 11, 0
	.param .b64 param0;
	st.param.b64 	[param0], %rd19;
	.param .b64 param1;
	st.param.b64 	[param1], 0;
	.param .b32 retval0;
	call.uni (retval0), 
	vprintf, 
	(
	param0, 
	param1
	);
	ld.param.b32 	%r195, [retval0];
	} // callseq 11
	add.s32 	%r198, %r198, 1;
	setp.ne.s32 	%p134, %r198, %r197;
	@%p134 bra 	$L__BB1_2;
$L__BB1_78:
	ret;

}
	// .globl	_Z11print_sitesPd
.visible .entry _Z11print_sitesPd(
	.param .u64 .ptr .align 1 _Z11print_sitesPd_param_0
)
{
	.local .align 16 .b8 	__local_depot2[16];
	.reg .b64 	%SP;
	.reg .b64 	%SPL;
	.reg .b32 	%r<7>;
	.reg .b64 	%rd<9>;
	.reg .b64 	%fd<2>;

	mov.u64 	%SPL, __local_depot2;
	cvta.local.u64 	%SP, %SPL;
	ld.param.u64 	%rd1, [_Z11print_sitesPd_param_0];
	cvta.to.global.u64 	%rd2, %rd1;
	add.u64 	%rd3, %SP, 0;
	add.u64 	%rd4, %SPL, 0;
	mov.u32 	%r1, %ntid.x;
	mov.u32 	%r2, %ctaid.x;
	mov.u32 	%r3, %tid.x;
	mad.lo.s32 	%r4, %r1, %r2, %r3;
	mul.wide.s32 	%rd5, %r4, 8;
	add.s64 	%rd6, %rd2, %rd5;
	ld.global.f64 	%fd1, [%rd6];
	st.local.u32 	[%rd4], %r4;
	st.local.f64 	[%rd4+8], %fd1;
	mov.u64 	%rd7, $str$2;
	cvta.global.u64 	%rd8, %rd7;
	{ // callseq 12, 0
	.param .b64 param0;
	st.param.b64 	[param0], %rd8;
	.param .b64 param1;
	st.param.b64 	[param1], %rd3;
	.param .b32 retval0;
	call.uni (retval0), 
	vprintf, 
	(
	param0, 
	param1
	);
	ld.param.b32 	%r5, [retval0];
	} // callseq 12
	ret;

}
	// .globl	_Z16initial_ensamblePdP17curandStateXORWOWP7setting
.visible .entry _Z16initial_ensamblePdP17curandStateXORWOWP7setting(
	.param .u64 .ptr .align 1 _Z16initial_ensamblePdP17curandStateXORWOWP7setting_param_0,
	.param .u64 .ptr .align 1 _Z16initial_ensamblePdP17curandStateXORWOWP7setting_param_1,
	.param .u64 .ptr .align 1 _Z16initial_ensamblePdP17curandStateXORWOWP7setting_param_2
)
{
	.reg .pred 	%p<3>;
	.reg .b32 	%r<28>;
	.reg .b32 	%f<3>;
	.reg .b64 	%rd<11>;
	.reg .b64 	%fd<3>;

	ld.param.u64 	%rd4, [_Z16initial_ensamblePdP17curandStateXORWOWP7setting_param_0];
	ld.param.u64 	%rd5, [_Z16initial_ensamblePdP17curandStateXORWOWP7setting_param_1];
	ld.param.u64 	%rd6, [_Z16initial_ensamblePdP17curandStateXORWOWP7setting_param_2];
	cvta.to.global.u64 	%rd1, %rd6;
	mov.u32 	%r4, %ntid.x;
	mov.u32 	%r5, %ctaid.x;
	mov.u32 	%r6, %tid.x;
	mad.lo.s32 	%r1, %r4, %r5, %r6;
	ld.global.u32 	%r7, [%rd1+16];
	setp.lt.s32 	%p1, %r7, 1;
	@%p1 bra 	$L__BB3_3;
	cvta.to.global.u64 	%rd7, %rd5;
	mul.wide.s32 	%rd8, %r1, 48;
	add.s64 	%rd2, %rd7, %rd8;
	cvta.to.global.u64 	%rd3, %rd4;
	mov.b32 	%r27, 0;
$L__BB3_2:
	ld.global.v2.u32 	{%r9, %r10}, [%rd2];
	shr.u32 	%r11, %r10, 2;
	xor.b32  	%r12, %r11, %r10;
	ld.global.v2.u32 	{%r13, %r14}, [%rd2+8];
	ld.global.v2.u32 	{%r15, %r16}, [%rd2+16];
	st.global.v2.u32 	[%rd2+8], {%r14, %r15};
	shl.b32 	%r17, %r16, 4;
	shl.b32 	%r18, %r12, 1;
	xor.b32  	%r19, %r18, %r17;
	xor.b32  	%r20, %r19, %r12;
	xor.b32  	%r21, %r20, %r16;
	st.global.v2.u32 	[%rd2+16], {%r16, %r21};
	add.s32 	%r22, %r9, 362437;
	st.global.v2.u32 	[%rd2], {%r22, %r13};
	add.s32 	%r23, %r21, %r22;
	cvt.rn.f32.u32 	%f1, %r23;
	fma.rn.f32 	%f2, %f1, 0f2F800000, 0f2F000000;
	cvt.f64.f32 	%fd1, %f2;
	fma.rn.f64 	%fd2, %fd1, 0d4069000000000000, 0dC059000000000000;
	ld.global.u32 	%r24, [%rd1+16];
	mad.lo.s32 	%r25, %r24, %r1, %r27;
	mul.wide.s32 	%rd9, %r25, 8;
	add.s64 	%rd10, %rd3, %rd9;
	st.global.f64 	[%rd10], %fd2;
	add.s32 	%r27, %r27, 1;
	ld.global.u32 	%r26, [%rd1+16];
	setp.lt.s32 	%p2, %r27, %r26;
	@%p2 bra 	$L__BB3_2;
$L__BB3_3:
	ret;

}
.func  (.param .b64 func_retval0) __internal_accurate_pow(
	.param .b64 __internal_accurate_pow_param_0,
	.param .b64 __internal_accurate_pow_param_1
)
{
	.reg .pred 	%p<8>;
	.reg .b32 	%r<49>;
	.reg .b32 	%f<3>;
	.reg .b64 	%fd<109>;

	ld.param.f64 	%fd10, [__internal_accurate_pow_param_0];
	ld.param.f64 	%fd11, [__internal_accurate_pow_param_1];
	{
	.reg .b32 %temp; 
	mov.b64 	{%temp, %r46}, %fd10;
	}
	{
	.reg .b32 %temp; 
	mov.b64 	{%r45, %temp}, %fd10;
	}
	shr.u32 	%r47, %r46, 20;
	setp.gt.u32 	%p1, %r46, 1048575;
	@%p1 bra 	$L__BB4_2;
	mul.f64 	%fd12, %fd10, 0d4350000000000000;
	{
	.reg .b32 %temp; 
	mov.b64 	{%temp, %r46}, %fd12;
	}
	{
	.reg .b32 %temp; 
	mov.b64 	{%r45, %temp}, %fd12;
	}
	shr.u32 	%r16, %r46, 20;
	add.s32 	%r47, %r16, -54;
$L__BB4_2:
	add.s32 	%r48, %r47, -1023;
	and.b32  	%r17, %r46, -2146435073;
	or.b32  	%r18, %r17, 1072693248;
	mov.b64 	%fd107, {%r45, %r18};
	setp.lt.u32 	%p2, %r18, 1073127583;
	@%p2 bra 	$L__BB4_4;
	{
	.reg .b32 %temp; 
	mov.b64 	{%r19, %temp}, %fd107;
	}
	{
	.reg .b32 %temp; 
	mov.b64 	{%temp, %r20}, %fd107;
	}
	add.s32 	%r21, %r20, -1048576;
	mov.b64 	%fd107, {%r19, %r21};
	add.s32 	%r48, %r47, -1022;
$L__BB4_4:
	add.f64 	%fd13, %fd107, 0dBFF0000000000000;
	add.f64 	%fd14, %fd107, 0d3FF0000000000000;
	rcp.approx.ftz.f64 	%fd15, %fd14;
	neg.f64 	%fd16, %fd14;
	fma.rn.f64 	%fd17, %fd16, %fd15, 0d3FF0000000000000;
	fma.rn.f64 	%fd18, %fd17, %fd17, %fd17;
	fma.rn.f64 	%fd19, %fd18, %fd15, %fd15;
	mul.f64 	%fd20, %fd13, %fd19;
	fma.rn.f64 	%fd21, %fd13, %fd19, %fd20;
	mul.f64 	%fd22, %fd21, %fd21;
	fma.rn.f64 	%fd23, %fd22, 0d3EB0F5FF7D2CAFE2, 0d3ED0F5D241AD3B5A;
	fma.rn.f64 	%fd24, %fd23, %fd22, 0d3EF3B20A75488A3F;
	fma.rn.f64 	%fd25, %fd24, %fd22, 0d3F1745CDE4FAECD5;
	fma.rn.f64 	%fd26, %fd25, %fd22, 0d3F3C71C7258A578B;
	fma.rn.f64 	%fd27, %fd26, %fd22, 0d3F6249249242B910;
	fma.rn.f64 	%fd28, %fd27, %fd22, 0d3F89999999999DFB;
	sub.f64 	%fd29, %fd13, %fd21;
	add.f64 	%fd30, %fd29, %fd29;
	neg.f64 	%fd31, %fd21;
	fma.rn.f64 	%fd32, %fd31, %fd13, %fd30;
	mul.f64 	%fd33, %fd19, %fd32;
	fma.rn.f64 	%fd34, %fd22, %fd28, 0d3FB5555555555555;
	mov.f64 	%fd35, 0d3FB5555555555555;
	sub.f64 	%fd36, %fd35, %fd34;
	fma.rn.f64 	%fd37, %fd22, %fd28, %fd36;
	add.f64 	%fd38, %fd37, 0dBC46A4CB00B9E7B0;
	add.f64 	%fd39, %fd34, %fd38;
	sub.f64 	%fd40, %fd34, %fd39;
	add.f64 	%fd41, %fd38, %fd40;
	mul.rn.f64 	%fd42, %fd21, %fd21;
	neg.f64 	%fd43, %fd42;
	fma.rn.f64 	%fd44, %fd21, %fd21, %fd43;
	{
	.reg .b32 %temp; 
	mov.b64 	{%r22, %temp}, %fd33;
	}
	{
	.reg .b32 %temp; 
	mov.b64 	{%temp, %r23}, %fd33;
	}
	add.s32 	%r24, %r23, 1048576;
	mov.b64 	%fd45, {%r22, %r24};
	fma.rn.f64 	%fd46, %fd21, %fd45, %fd44;
	mul.rn.f64 	%fd47, %fd42, %fd21;
	neg.f64 	%fd48, %fd47;
	fma.rn.f64 	%fd49, %fd42, %fd21, %fd48;
	fma.rn.f64 	%fd50, %fd42, %fd33, %fd49;
	fma.rn.f64 	%fd51, %fd46, %fd21, %fd50;
	mul.rn.f64 	%fd52, %fd39, %fd47;
	neg.f64 	%fd53, %fd52;
	fma.rn.f64 	%fd54, %fd39, %fd47, %fd53;
	fma.rn.f64 	%fd55, %fd39, %fd51, %fd54;
	fma.rn.f64 	%fd56, %fd41, %fd47, %fd55;
	add.f64 	%fd57, %fd52, %fd56;
	sub.f64 	%fd58, %fd52, %fd57;
	add.f64 	%fd59, %fd56, %fd58;
	add.f64 	%fd60, %fd21, %fd57;
	sub.f64 	%fd61, %fd21, %fd60;
	add.f64 	%fd62, %fd57, %fd61;
	add.f64 	%fd63, %fd59, %fd62;
	add.f64 	%fd64, %fd33, %fd63;
	add.f64 	%fd65, %fd60, %fd64;
	sub.f64 	%fd66, %fd60, %fd65;
	add.f64 	%fd67, %fd64, %fd66;
	xor.b32  	%r25, %r48, -2147483648;
	mov.b32 	%r26, 1127219200;
	mov.b64 	%fd68, {%r25, %r26};
	mov.b32 	%r27, -2147483648;
	mov.b64 	%fd69, {%r27, %r26};
	sub.f64 	%fd70, %fd68, %fd69;
	fma.rn.f64 	%fd71, %fd70, 0d3FE62E42FEFA39EF, %fd65;
	fma.rn.f64 	%fd72, %fd70, 0dBFE62E42FEFA39EF, %fd71;
	sub.f64 	%fd73, %fd72, %fd65;
	sub.f64 	%fd74, %fd67, %fd73;
	fma.rn.f64 	%fd75, %fd70, 0d3C7ABC9E3B39803F, %fd74;
	add.f64 	%fd76, %fd71, %fd75;
	sub.f64 	%fd77, %fd71, %fd76;
	add.f64 	%fd78, %fd75, %fd77;
	{
	.reg .b32 %temp; 
	mov.b64 	{%temp, %r28}, %fd11;
	}
	{
	.reg .b32 %temp; 
	mov.b64 	{%r29, %temp}, %fd11;
	}
	shl.b32 	%r30, %r28, 1;
	setp.gt.u32 	%p3, %r30, -33554433;
	and.b32  	%r31, %r28, -15728641;
	selp.b32 	%r32, %r31, %r28, %p3;
	mov.b64 	%fd79, {%r29, %r32};
	mul.rn.f64 	%fd80, %fd76, %fd79;
	neg.f64 	%fd81, %fd80;
	fma.rn.f64 	%fd82, %fd76, %fd79, %fd81;
	fma.rn.f64 	%fd83, %fd78, %fd79, %fd82;
	add.f64 	%fd4, %fd80, %fd83;
	sub.f64 	%fd84, %fd80, %fd4;
	add.f64 	%fd5, %fd83, %fd84;
	fma.rn.f64 	%fd85, %fd4, 0d3FF71547652B82FE, 0d4338000000000000;
	{
	.reg .b32 %temp; 
	mov.b64 	{%r13, %temp}, %fd85;
	}
	mov.f64 	%fd86, 0dC338000000000000;
	add.rn.f64 	%fd87, %fd85, %fd86;
	fma.rn.f64 	%fd88, %fd87, 0dBFE62E42FEFA39EF, %fd4;
	fma.rn.f64 	%fd89, %fd87, 0dBC7ABC9E3B39803F, %fd88;
	fma.rn.f64 	%fd90, %fd89, 0d3E5ADE1569CE2BDF, 0d3E928AF3FCA213EA;
	fma.rn.f64 	%fd91, %fd90, %fd89, 0d3EC71DEE62401315;
	fma.rn.f64 	%fd92, %fd91, %fd89, 0d3EFA01997C89EB71;
	fma.rn.f64 	%fd93, %fd92, %fd89, 0d3F2A01A014761F65;
	fma.rn.f64 	%fd94, %fd93, %fd89, 0d3F56C16C1852B7AF;
	fma.rn.f64 	%fd95, %fd94, %fd89, 0d3F81111111122322;
	fma.rn.f64 	%fd96, %fd95, %fd89, 0d3FA55555555502A1;
	fma.rn.f64 	%fd97, %fd96, %fd89, 0d3FC5555555555511;
	fma.rn.f64 	%fd98, %fd97, %fd89, 0d3FE000000000000B;
	fma.rn.f64 	%fd99, %fd98, %fd89, 0d3FF0000000000000;
	fma.rn.f64 	%fd100, %fd99, %fd89, 0d3FF0000000000000;
	{
	.reg .b32 %temp; 
	mov.b64 	{%r14, %temp}, %fd100;
	}
	{
	.reg .b32 %temp; 
	mov.b64 	{%temp, %r15}, %fd100;
	}
	shl.b32 	%r33, %r13, 20;
	add.s32 	%r34, %r33, %r15;
	mov.b64 	%fd108, {%r14, %r34};
	{
	.reg .b32 %temp; 
	mov.b64 	{%temp, %r35}, %fd4;
	}
	mov.b32 	%f2, %r35;
	abs.f32 	%f1, %f2;
	setp.lt.f32 	%p4, %f1, 0f4086232B;
	@%p4 bra 	$L__BB4_7;
	setp.lt.f64 	%p5, %fd4, 0d0000000000000000;
	add.f64 	%fd101, %fd4, 0d7FF0000000000000;
	selp.f64 	%fd108, 0d0000000000000000, %fd101, %p5;
	setp.geu.f32 	%p6, %f1, 0f40874800;
	@%p6 bra 	$L__BB4_7;
	shr.u32 	%r36, %r13, 31;
	add.s32 	%r37, %r13, %r36;
	shr.s32 	%r38, %r37, 1;
	shl.b32 	%r39, %r38, 20;
	add.s32 	%r40, %r15, %r39;
	mov.b64 	%fd102, {%r14, %r40};
	sub.s32 	%r41, %r13, %r38;
	shl.b32 	%r42, %r41, 20;
	add.s32 	%r43, %r42, 1072693248;
	mov.b32 	%r44, 0;
	mov.b64 	%fd103, {%r44, %r43};
	mul.f64 	%fd108, %fd103, %fd102;
$L__BB4_7:
	abs.f64 	%fd104, %fd108;
	setp.eq.f64 	%p7, %fd104, 0d7FF0000000000000;
	fma.rn.f64 	%fd105, %fd108, %fd5, %fd108;
	selp.f64 	%fd106, %fd108, %fd105, %p7;
	st.param.f64 	[func_retval0], %fd106;
	ret;

}


// ===== COMPILED SASS (sm_100) =====

	.target	sm_100

	.elftype	@"ET_EXEC"


//--------------------- .note.nv.tkinfo           --------------------------
	.section	.note.nv.tkinfo,"",@"SHT_NOTE"
	.sectionflags	@"SHF_NOTE_NV_TKINFO"
	.tkinfo
        /*0018*/ 	.word	0x00000002
        /*0030*/ 	.string	""
        /*0030*/ 	.string	"ptxas"
        /*0030*/ 	.string	"Cuda compilation tools, release 13.0, V13.0.88"
        /*0030*/ 	.string	"Build cuda_13.0.r13.0/compiler.36424714_0"
        /*0030*/ 	.string	"-arch sm_100 -m 64 "



//--------------------- .note.nv.cuinfo           --------------------------
	.section	.note.nv.cuinfo,"",@"SHT_NOTE"
	.sectionflags	@"SHF_NOTE_NV_CUINFO"
        /*0018*/ 	.short	0x0002
        /*001a*/ 	.short	0x0064
        /*001c*/ 	.short	0x0082
	.zero		2


//--------------------- .nv.info                  --------------------------
	.section	.nv.info,"",@"SHT_CUDA_INFO"
	.align	4


	//----- nvinfo : EIATTR_REGCOUNT
	.align		4
        /*0000*/ 	.byte	0x04, 0x2f
        /*0002*/ 	.short	(.L_12 - .L_11)
	.align		4
.L_11:
        /*0004*/ 	.word	index@(_Z9init_randP17curandStateXORWOW)
        /*0008*/ 	.word	0x0000001f


	//----- nvinfo : EIATTR_FRAME_SIZE
	.align		4
.L_12:
        /*000c*/ 	.byte	0x04, 0x11
        /*000e*/ 	.short	(.L_14 - .L_13)
	.align		4
.L_13:
        /*0010*/ 	.word	index@(_Z9init_randP17curandStateXORWOW)
        /*0014*/ 	.word	0x00000000


	//----- nvinfo : EIATTR_REGCOUNT
	.align		4
.L_14:
        /*0018*/ 	.byte	0x04, 0x2f
        /*001a*/ 	.short	(.L_16 - .L_15)
	.align		4
.L_15:
        /*001c*/ 	.word	index@(_Z8SimulatePdiP17curandStateXORWOWP7setting)
        /*0020*/ 	.word	0x0000004a


	//----- nvinfo : EIATTR_FRAME_SIZE
	.align		4
.L_16:
        /*0024*/ 	.byte	0x04, 0x11
        /*0026*/ 	.short	(.L_18 - .L_17)
	.align		4
.L_17:
        /*0028*/ 	.word	index@($_Z8SimulatePdiP17curandStateXORWOWP7setting$__internal_accurate_pow)
        /*002c*/ 	.word	0x00000000


	//----- nvinfo : EIATTR_FRAME_SIZE
	.align		4
.L_18:
        /*0030*/ 	.byte	0x04, 0x11
        /*0032*/ 	.short	(.L_20 - .L_19)
	.align		4
.L_19:
        /*0034*/ 	.word	index@($__internal_0_$__cuda_sm20_div_rn_f64_full)
        /*0038*/ 	.word	0x00000000


	//----- nvinfo : EIATTR_FRAME_SIZE
	.align		4
.L_20:
        /*003c*/ 	.byte	0x04, 0x11
        /*003e*/ 	.short	(.L_22 - .L_21)
	.align		4
.L_21:
        /*0040*/ 	.word	index@(_Z8SimulatePdiP17curandStateXORWOWP7setting)
        /*0044*/ 	.word	0x00000000


	//----- nvinfo : EIATTR_REGCOUNT
	.align		4
.L_22:
        /*0048*/ 	.byte	0x04, 0x2f
        /*004a*/ 	.short	(.L_24 - .L_23)
	.align		4
.L_23:
        /*004c*/ 	.word	index@(_Z11print_sitesPd)
        /*0050*/ 	.word	0x00000018


	//----- nvinfo : EIATTR_FRAME_SIZE
	.align		4
.L_24:
        /*0054*/ 	.byte	0x04, 0x11
        /*0056*/ 	.short	(.L_26 - .L_25)
	.align		4
.L_25:
        /*0058*/ 	.word	index@(_Z11print_sitesPd)
        /*005c*/ 	.word	0x00000010


	//----- nvinfo : EIATTR_REGCOUNT
	.align		4
.L_26:
        /*0060*/ 	.byte	0x04, 0x2f
        /*0062*/ 	.short	(.L_28 - .L_27)
	.align		4
.L_27:
        /*0064*/ 	.word	index@(_Z16initial_ensamblePdP17curandStateXORWOWP7setting)
        /*0068*/ 	.word	0x00000016


	//----- nvinfo : EIATTR_FRAME_SIZE
	.align		4
.L_28:
        /*006c*/ 	.byte	0x04, 0x11
        /*006e*/ 	.short	(.L_30 - .L_29)
	.align		4
.L_29:
        /*0070*/ 	.word	index@(_Z16initial_ensamblePdP17curandStateXORWOWP7setting)
        /*0074*/ 	.word	0x00000000


	//----- nvinfo : EIATTR_MIN_STACK_SIZE
	.align		4
.L_30:
        /*0078*/ 	.byte	0x04, 0x12
        /*007a*/ 	.short	(.L_32 - .L_31)
	.align		4
.L_31:
        /*007c*/ 	.word	index@(_Z16initial_ensamblePdP17curandStateXORWOWP7setting)
        /*0080*/ 	.word	0x00000000


	//----- nvinfo : EIATTR_MIN_STACK_SIZE
	.align		4
.L_32:
        /*0084*/ 	.byte	0x04, 0x12
        /*0086*/ 	.short	(.L_34 - .L_33)
	.align		4
.L_33:
        /*0088*/ 	.word	index@(_Z11print_sitesPd)
        /*008c*/ 	.word	0x00000010


	//----- nvinfo : EIATTR_MIN_STACK_SIZE
	.align		4
.L_34:
        /*0090*/ 	.byte	0x04, 0x12
        /*0092*/ 	.short	(.L_36 - .L_35)
	.align		4
.L_35:
        /*0094*/ 	.word	index@(_Z8SimulatePdiP17curandStateXORWOWP7setting)
        /*0098*/ 	.word	0x00000000


	//----- nvinfo : EIATTR_MIN_STACK_SIZE
	.align		4
.L_36:
        /*009c*/ 	.byte	0x04, 0x12
        /*009e*/ 	.short	(.L_38 - .L_37)
	.align		4
.L_37:
        /*00a0*/ 	.word	index@(_Z9init_randP17curandStateXORWOW)
        /*00a4*/ 	.word	0x00000000
.L_38:


//--------------------- .nv.compat                --------------------------
	.section	.nv.compat,"",@"SHT_CUDA_COMPAT_INFO"
	.align	4
        /*0000*/ 	.byte	0x02, 0x09, 0x00, 0x00, 0x02, 0x02, 0x01, 0x00, 0x02, 0x05, 0x05, 0x00, 0x03, 0x07, 0x01, 0x01
        /*0010*/ 	.byte	0x02, 0x03, 0x00, 0x00, 0x02, 0x06, 0x01, 0x00, 0x04, 0x0b, 0x08, 0x00, 0x01, 0x00, 0x00, 0x00
        /*0020*/ 	.byte	0x00, 0x00, 0x00, 0x00


//--------------------- .nv.info._Z16initial_ensamblePdP17curandStateXORWOWP7setting --------------------------
	.section	.nv.info._Z16initial_ensamblePdP17curandStateXORWOWP7setting,"",@"SHT_CUDA_INFO"
	.sectionflags	@""
	.align	4


	//----- nvinfo : EIATTR_CUDA_API_VERSION
	.align		4
        /*0000*/ 	.byte	0x04, 0x37
        /*0002*/ 	.short	(.L_40 - .L_39)
.L_39:
        /*0004*/ 	.word	0x00000082


	//----- nvinfo : EIATTR_KPARAM_INFO
	.align		4
.L_40:
        /*0008*/ 	.byte	0x04, 0x17
        /*000a*/ 	.short	(.L_42 - .L_41)
.L_41:
        /*000c*/ 	.word	0x00000000
        /*0010*/ 	.short	0x0002
        /*0012*/ 	.short	0x0010
        /*0014*/ 	.byte	0x00, 0xf5, 0x21, 0x00


	//----- nvinfo : EIATTR_KPARAM_INFO
	.align		4
.L_42:
        /*0018*/ 	.byte	0x04, 0x17
        /*001a*/ 	.short	(.L_44 - .L_43)
.L_43:
        /*001c*/ 	.word	0x00000000
        /*0020*/ 	.short	0x0001
        /*0022*/ 	.short	0x0008
        /*0024*/ 	.byte	0x00, 0xf5, 0x21, 0x00


	//----- nvinfo : EIATTR_KPARAM_INFO
	.align		4
.L_44:
        /*0028*/ 	.byte	0x04, 0x17
        /*002a*/ 	.short	(.L_46 - .L_45)
.L_45:
        /*002c*/ 	.word	0x00000000
        /*0030*/ 	.short	0x0000
        /*0032*/ 	.short	0x0000
        /*0034*/ 	.byte	0x00, 0xf5, 0x21, 0x00


	//----- nvinfo : EIATTR_SPARSE_MMA_MASK
	.align		4
.L_46:
        /*0038*/ 	.byte	0x03, 0x50
        /*003a*/ 	.short	0x0000


	//----- nvinfo : EIATTR_MAXREG_COUNT
	.align		4
        /*003c*/ 	.byte	0x03, 0x1b
        /*003e*/ 	.short	0x00ff


	//----- nvinfo : EIATTR_MERCURY_ISA_VERSION
	.align		4
        /*0040*/ 	.byte	0x03, 0x5f
        /*0042*/ 	.short	0x0101


	//----- nvinfo : EIATTR_VRC_CTA_INIT_COUNT
	.align		4
        /*0044*/ 	.byte	0x02, 0x4a
	.zero		1
	.zero		1


	//----- nvinfo : EIATTR_EXIT_INSTR_OFFSETS
	.align		4
        /*0048*/ 	.byte	0x04, 0x1c
        /*004a*/ 	.short	(.L_48 - .L_47)


	//   ....[0]....
.L_47:
        /*004c*/ 	.word	0x00000070


	//   ....[1]....
        /*0050*/ 	.word	0x000002f0


	//----- nvinfo : EIATTR_CBANK_PARAM_SIZE
	.align		4
.L_48:
        /*0054*/ 	.byte	0x03, 0x19
        /*0056*/ 	.short	0x0018


	//----- nvinfo : EIATTR_PARAM_CBANK
	.align		4
        /*0058*/ 	.byte	0x04, 0x0a
        /*005a*/ 	.short	(.L_50 - .L_49)
	.align		4
.L_49:
        /*005c*/ 	.word	index@(.nv.constant0._Z16initial_ensamblePdP17curandStateXORWOWP7setting)
        /*0060*/ 	.short	0x0380
        /*0062*/ 	.short	0x0018


	//----- nvinfo : EIATTR_SW_WAR
	.align		4
.L_50:
        /*0064*/ 	.byte	0x04, 0x36
        /*0066*/ 	.short	(.L_52 - .L_51)
.L_51:
        /*0068*/ 	.word	0x00000008
.L_52:


//--------------------- .nv.info._Z11print_sitesPd --------------------------
	.section	.nv.info._Z11print_sitesPd,"",@"SHT_CUDA_INFO"
	.sectionflags	@""
	.align	4


	//----- nvinfo : EIATTR_CUDA_API_VERSION
	.align		4
        /*0000*/ 	.byte	0x04, 0x37
        /*0002*/ 	.short	(.L_54 - .L_53)
.L_53:
        /*0004*/ 	.word	0x00000082


	//----- nvinfo : EIATTR_KPARAM_INFO
	.align		4
.L_54:
        /*0008*/ 	.byte	0x04, 0x17
        /*000a*/ 	.short	(.L_56 - .L_55)
.L_55:
        /*000c*/ 	.word	0x00000000
        /*0010*/ 	.short	0x0000
        /*0012*/ 	.short	0x0000
        /*0014*/ 	.byte	0x00, 0xf5, 0x21, 0x00


	//----- nvinfo : EIATTR_SPARSE_MMA_MASK
	.align		4
.L_56:
        /*0018*/ 	.byte	0x03, 0x50
        /*001a*/ 	.short	0x0000


	//----- nvinfo : EIATTR_MAXREG_COUNT
	.align		4
        /*001c*/ 	.byte	0x03, 0x1b
        /*001e*/ 	.short	0x00ff


	//----- nvinfo : EIATTR_EXTERNS
	.align		4
        /*0020*/ 	.byte	0x04, 0x0f
        /*0022*/ 	.short	(.L_58 - .L_57)


	//   ....[0]....
	.align		4
.L_57:
        /*0024*/ 	.word	index@(vprintf)


	//----- nvinfo : EIATTR_MERCURY_ISA_VERSION
	.align		4
.L_58:
        /*0028*/ 	.byte	0x03, 0x5f
        /*002a*/ 	.short	0x0101


	//----- nvinfo : EIATTR_VRC_CTA_INIT_COUNT
	.align		4
        /*002c*/ 	.byte	0x02, 0x4a
	.zero		1
	.zero		1


	//----- nvinfo : EIATTR_SYSCALL_OFFSETS
	.align		4
        /*0030*/ 	.byte	0x04, 0x46
        /*0032*/ 	.short	(.L_60 - .L_59)


	//   ....[0]....
.L_59:
        /*0034*/ 	.word	0x00000160


	//----- nvinfo : EIATTR_EXIT_INSTR_OFFSETS
	.align		4
.L_60:
        /*0038*/ 	.byte	0x04, 0x1c
        /*003a*/ 	.short	(.L_62 - .L_61)


	//   ....[0]....
.L_61:
        /*003c*/ 	.word	0x00000170


	//----- nvinfo : EIATTR_CBANK_PARAM_SIZE
	.align		4
.L_62:
        /*0040*/ 	.byte	0x03, 0x19
        /*0042*/ 	.short	0x0008


	//----- nvinfo : EIATTR_PARAM_CBANK
	.align		4
        /*0044*/ 	.byte	0x04, 0x0a
        /*0046*/ 	.short	(.L_64 - .L_63)
	.align		4
.L_63:
        /*0048*/ 	.word	index@(.nv.constant0._Z11print_sitesPd)
        /*004c*/ 	.short	0x0380
        /*004e*/ 	.short	0x0008


	//----- nvinfo : EIATTR_SW_WAR
	.align		4
.L_64:
        /*0050*/ 	.byte	0x04, 0x36
        /*0052*/ 	.short	(.L_66 - .L_65)
.L_65:
        /*0054*/ 	.word	0x00000008
.L_66:


//--------------------- .nv.info._Z8SimulatePdiP17curandStateXORWOWP7setting --------------------------
	.section	.nv.info._Z8SimulatePdiP17curandStateXORWOWP7setting,"",@"SHT_CUDA_INFO"
	.sectionflags	@""
	.align	4


	//----- nvinfo : EIATTR_CUDA_API_VERSION
	.align		4
        /*0000*/ 	.byte	0x04, 0x37
        /*0002*/ 	.short	(.L_68 - .L_67)
.L_67:
        /*0004*/ 	.word	0x00000082


	//----- nvinfo : EIATTR_KPARAM_INFO
	.align		4
.L_68:
        /*0008*/ 	.byte	0x04, 0x17
        /*000a*/ 	.short	(.L_70 - .L_69)
.L_69:
        /*000c*/ 	.word	0x00000000
        /*0010*/ 	.short	0x0003
        /*0012*/ 	.short	0x0018
        /*0014*/ 	.byte	0x00, 0xf5, 0x21, 0x00


	//----- nvinfo : EIATTR_KPARAM_INFO
	.align		4
.L_70:
        /*0018*/ 	.byte	0x04, 0x17
        /*001a*/ 	.short	(.L_72 - .L_71)
.L_71:
        /*001c*/ 	.word	0x00000000
        /*0020*/ 	.short	0x0002
        /*0022*/ 	.short	0x0010
        /*0024*/ 	.byte	0x00, 0xf5, 0x21, 0x00


	//----- nvinfo : EIATTR_KPARAM_INFO
	.align		4
.L_72:
        /*0028*/ 	.byte	0x04, 0x17
        /*002a*/ 	.short	(.L_74 - .L_73)
.L_73:
        /*002c*/ 	.word	0x00000000
        /*0030*/ 	.short	0x0001
        /*0032*/ 	.short	0x0008
        /*0034*/ 	.byte	0x00, 0xf0, 0x11, 0x00


	//----- nvinfo : EIATTR_KPARAM_INFO
	.align		4
.L_74:
        /*0038*/ 	.byte	0x04, 0x17
        /*003a*/ 	.short	(.L_76 - .L_75)
.L_75:
        /*003c*/ 	.word	0x00000000
        /*0040*/ 	.short	0x0000
        /*0042*/ 	.short	0x0000
        /*0044*/ 	.byte	0x00, 0xf5, 0x21, 0x00


	//----- nvinfo : EIATTR_SPARSE_MMA_MASK
	.align		4
.L_76:
        /*0048*/ 	.byte	0x03, 0x50
        /*004a*/ 	.short	0x0000


	//----- nvinfo : EIATTR_MAXREG_COUNT
	.align		4
        /*004c*/ 	.byte	0x03, 0x1b
        /*004e*/ 	.short	0x00ff


	//----- nvinfo : EIATTR_NUM_BARRIERS
	.align		4
        /*0050*/ 	.byte	0x02, 0x4c
        /*0052*/ 	.byte	0x01
	.zero		1


	//----- nvinfo : EIATTR_EXTERNS
	.align		4
        /*0054*/ 	.byte	0x04, 0x0f
        /*0056*/ 	.short	(.L_78 - .L_77)


	//   ....[0]....
	.align		4
.L_77:
        /*0058*/ 	.word	index@(vprintf)


	//----- nvinfo : EIATTR_MERCURY_ISA_VERSION
	.align		4
.L_78:
        /*005c*/ 	.byte	0x03, 0x5f
        /*005e*/ 	.short	0x0101


	//----- nvinfo : EIATTR_VRC_CTA_INIT_COUNT
	.align		4
        /*0060*/ 	.byte	0x02, 0x4a
	.zero		1
	.zero		1


	//----- nvinfo : EIATTR_SYSCALL_OFFSETS
	.align		4
        /*0064*/ 	.byte	0x04, 0x46
        /*0066*/ 	.short	(.L_80 - .L_79)


	//   ....[0]....
.L_79:
        /*0068*/ 	.word	0x00002270


	//----- nvinfo : EIATTR_EXIT_INSTR_OFFSETS
	.align		4
.L_80:
        /*006c*/ 	.byte	0x04, 0x1c
        /*006e*/ 	.short	(.L_82 - .L_81)


	//   ....[0]....
.L_81:
        /*0070*/ 	.word	0x00000050


	//   ....[1]....
        /*0074*/ 	.word	0x000022a0


	//----- nvinfo : EIATTR_CRS_STACK_SIZE
	.align		4
.L_82:
        /*0078*/ 	.byte	0x04, 0x1e
        /*007a*/ 	.short	(.L_84 - .L_83)
.L_83:
        /*007c*/ 	.word	0x00000000


	//----- nvinfo : EIATTR_CBANK_PARAM_SIZE
	.align		4
.L_84:
        /*0080*/ 	.byte	0x03, 0x19
        /*0082*/ 	.short	0x0020


	//----- nvinfo : EIATTR_PARAM_CBANK
	.align		4
        /*0084*/ 	.byte	0x04, 0x0a
        /*0086*/ 	.short	(.L_86 - .L_85)
	.align		4
.L_85:
        /*0088*/ 	.word	index@(.nv.constant0._Z8SimulatePdiP17curandStateXORWOWP7setting)
        /*008c*/ 	.short	0x0380
        /*008e*/ 	.short	0x0020


	//----- nvinfo : EIATTR_SW_WAR
	.align		4
.L_86:
        /*0090*/ 	.byte	0x04, 0x36
        /*0092*/ 	.short	(.L_88 - .L_87)
.L_87:
        /*0094*/ 	.word	0x00000008
.L_88:


//--------------------- .nv.info._Z9init_randP17curandStateXORWOW --------------------------
	.section	.nv.info._Z9init_randP17curandStateXORWOW,"",@"SHT_CUDA_INFO"
	.sectionflags	@""
	.align	4


	//----- nvinfo : EIATTR_CUDA_API_VERSION
	.align		4
        /*0000*/ 	.byte	0x04, 0x37
        /*0002*/ 	.short	(.L_90 - .L_89)
.L_89:
        /*0004*/ 	.word	0x00000082


	//----- nvinfo : EIATTR_KPARAM_INFO
	.align		4
.L_90:
        /*0008*/ 	.byte	0x04, 0x17
        /*000a*/ 	.short	(.L_92 - .L_91)
.L_91:
        /*000c*/ 	.word	0x00000000
        /*0010*/ 	.short	0x0000
        /*0012*/ 	.short	0x0000
        /*0014*/ 	.byte	0x00, 0xf5, 0x21, 0x00


	//----- nvinfo : EIATTR_SPARSE_MMA_MASK
	.align		4
.L_92:
        /*0018*/ 	.byte	0x03, 0x50
        /*001a*/ 	.short	0x0000


	//----- nvinfo : EIATTR_MAXREG_COUNT
	.align		4
        /*001c*/ 	.byte	0x03, 0x1b
        /*001e*/ 	.short	0x00ff


	//----- nvinfo : EIATTR_MERCURY_ISA_VERSION
	.align		4
        /*0020*/ 	.byte	0x03, 0x5f
        /*0022*/ 	.short	0x0101


	//----- nvinfo : EIATTR_VRC_CTA_INIT_COUNT
	.align		4
        /*0024*/ 	.byte	0x02, 0x4a
	.zero		1
	.zero		1


	//----- nvinfo : EIATTR_EXIT_INSTR_OFFSETS
	.align		4
        /*0028*/ 	.byte	0x04, 0x1c
        /*002a*/ 	.short	(.L_94 - .L_93)


	//   ....[0]....
.L_93:
        /*002c*/ 	.word	0x00000e80


	//----- nvinfo : EIATTR_CRS_STACK_SIZE
	.align		4
.L_94:
        /*0030*/ 	.byte	0x04, 0x1e
        /*0032*/ 	.short	(.L_96 - .L_95)
.L_95:
        /*0034*/ 	.word	0x00000000


	//----- nvinfo : EIATTR_CBANK_PARAM_SIZE
	.align		4
.L_96:
        /*0038*/ 	.byte	0x03, 0x19
        /*003a*/ 	.short	0x0008


	//----- nvinfo : EIATTR_PARAM_CBANK
	.align		4
        /*003c*/ 	.byte	0x04, 0x0a
        /*003e*/ 	.short	(.L_98 - .L_97)
	.align		4
.L_97:
        /*0040*/ 	.word	index@(.nv.constant0._Z9init_randP17curandStateXORWOW)
        /*0044*/ 	.short	0x0380
        /*0046*/ 	.short	0x0008


	//----- nvinfo : EIATTR_SW_WAR
	.align		4
.L_98:
        /*0048*/ 	.byte	0x04, 0x36
        /*004a*/ 	.short	(.L_100 - .L_99)
.L_99:
        /*004c*/ 	.word	0x00000008
.L_100:


//--------------------- .nv.callgraph             --------------------------
	.section	.nv.callgraph,"",@"SHT_CUDA_CALLGRAPH"
	.align	4
	.sectionentsize	8
	.align		4
        /*0000*/ 	.word	0x00000000
	.align		4
        /*0004*/ 	.word	0xffffffff
	.align		4
        /*0008*/ 	.word	index@(_Z11print_sitesPd)
	.align		4
        /*000c*/ 	.word	index@(vprintf)
	.align		4
        /*0010*/ 	.word	index@(_Z8SimulatePdiP17curandStateXORWOWP7setting)
	.align		4
        /*0014*/ 	.word	index@(vprintf)
	.align		4
        /*0018*/ 	.word	0x00000000
	.align		4
        /*001c*/ 	.word	0xfffffffe
	.align		4
        /*0020*/ 	.word	0x00000000
	.align		4
        /*0024*/ 	.word	0xfffffffd
	.align		4
        /*0028*/ 	.word	0x00000000
	.align		4
        /*002c*/ 	.word	0xfffffffc


//--------------------- .nv.constant4             --------------------------
	.section	.nv.constant4,"a",@progbits
	.align	8
	.align		8
.nv.constant4:
        /*0000*/ 	.dword	precalc_xorwow_matrix
	.align		8
        /*0008*/ 	.dword	precalc_xorwow_offset_matrix
	.align		8
        /*0010*/ 	.dword	mrg32k3aM1
	.align		8
        /*0018*/ 	.dword	mrg32k3aM2
	.align		8
        /*0020*/ 	.dword	mrg32k3aM1SubSeq
	.align		8
        /*0028*/ 	.dword	mrg32k3aM2SubSeq
	.align		8
        /*0030*/ 	.dword	mrg32k3aM1Seq
	.align		8
        /*0038*/ 	.dword	mrg32k3aM2Seq
	.align		8
        /*0040*/ 	.dword	$str$1
	.align		8
        /*0048*/ 	.dword	$str$2
	.align		8
        /*0050*/ 	.dword	vprintf


//--------------------- .nv.constant3             --------------------------
	.section	.nv.constant3,"a",@progbits
	.align	8
.nv.constant3:
	.type		__cr_lgamma_table,@object
	.size		__cr_lgamma_table,(.L_8 - __cr_lgamma_table)
__cr_lgamma_table:
        /*0000*/ 	.byte	0x00, 0x00, 0x00, 0x00, 0x00, 0x00, 0x00, 0x00, 0x00, 0x00, 0x00, 0x00, 0x00, 0x00, 0x00, 0x00
        /*0010*/ 	.byte	0xef, 0x39, 0xfa, 0xfe, 0x42, 0x2e, 0xe6, 0x3f, 0x02, 0x20, 0x2a, 0xfa, 0x0b, 0xab, 0xfc, 0x3f
        /*0020*/ 	.byte	0xf9, 0x2c, 0x92, 0x7c, 0xa7, 0x6c, 0x09, 0x40, 0xc9, 0x79, 0x44, 0x3c, 0x64, 0x26, 0x13, 0x40
        /*0030*/ 	.byte	0xca, 0x01, 0xcf, 0x3a, 0x27, 0x51, 0x1a, 0x40, 0x30, 0xcc, 0x2d, 0xf3, 0xe1, 0x0c, 0x21, 0x40
        /*0040*/ 	.byte	0x0d, 0xb7, 0xfc, 0x82, 0x8e, 0x35, 0x25, 0x40
.L_8:


//--------------------- .text._Z16initial_ensamblePdP17curandStateXORWOWP7setting --------------------------
	.section	.text._Z16initial_ensamblePdP17curandStateXORWOWP7setting,"ax",@progbits
	.align	128
        .global         _Z16initial_ensamblePdP17curandStateXORWOWP7setting
        .type           _Z16initial_ensamblePdP17curandStateXORWOWP7setting,@function
        .size           _Z16initial_ensamblePdP17curandStateXORWOWP7setting,(.L_x_75 - _Z16initial_ensamblePdP17curandStateXORWOWP7setting)
        .other          _Z16initial_ensamblePdP17curandStateXORWOWP7setting,@"STO_CUDA_ENTRY STV_DEFAULT"
_Z16initial_ensamblePdP17curandStateXORWOWP7setting:
.text._Z16initial_ensamblePdP17curandStateXORWOWP7setting:
[----:B------:R-:W-:Y:S08]  /*0000*/  LDC R1, c[0x0][0x37c] ;  /* 0x0000df00ff017b82 */ /* 0x000ff00000000800 */
[----:B------:R-:W0:Y:S01]  /*0010*/  LDC.64 R2, c[0x0][0x390] ;  /* 0x0000e400ff027b82 */ /* 0x000e220000000a00 */
[----:B------:R-:W0:Y:S02]  /*0020*/  LDCU.64 UR6, c[0x0][0x358] ;  /* 0x00006b00ff0677ac */ /* 0x000e240008000a00 */
[----:B0-----:R-:W2:Y:S01]  /*0030*/  LDG.E R0, desc[UR6][R2.64+0x10] ;  /* 0x0000100602007981 */ /* 0x001ea2000c1e1900 */
[----:B------:R-:W0:Y:S01]  /*0040*/  S2R R9, SR_TID.X ;  /* 0x0000000000097919 */ /* 0x000e220000002100 */
[----:B--2---:R-:W-:-:S02]  /*0050*/  ISETP.GE.AND P0, PT, R0, 0x1, PT ;  /* 0x000000010000780c */ /* 0x004fc40003f06270 */
[----:B------:R-:W1:Y:S11]  /*0060*/  S2R R0, SR_CTAID.X ;  /* 0x0000000000007919 */ /* 0x000e760000002500 */
[----:B0-----:R-:W-:Y:S05]  /*0070*/  @!P0 EXIT ;  /* 0x000000000000894d */ /* 0x001fea0003800000 */
[----:B------:R-:W0:Y:S01]  /*0080*/  LDC.64 R6, c[0x0][0x388] ;  /* 0x0000e200ff067b82 */ /* 0x000e220000000a00 */
[----:B------:R-:W1:Y:S07]  /*0090*/  LDCU UR4, c[0x0][0x360] ;  /* 0x00006c00ff0477ac */ /* 0x000e6e0008000800 */
[----:B------:R-:W2:Y:S01]  /*00a0*/  LDC.64 R4, c[0x0][0x380] ;  /* 0x0000e000ff047b82 */ /* 0x000ea20000000a00 */
[----:B-1----:R-:W-:Y:S01]  /*00b0*/  IMAD R0, R0, UR4, R9 ;  /* 0x0000000400007c24 */ /* 0x002fe2000f8e0209 */
[----:B------:R-:W-:-:S03]  /*00c0*/  UMOV UR4, URZ ;  /* 0x000000ff00047c82 */ /* 0x000fc60008000000 */
[----:B0-----:R-:W-:-:S07]  /*00d0*/  IMAD.WIDE R6, R0, 0x30, R6 ;  /* 0x0000003000067825 */ /* 0x001fce00078e0206 */
.L_x_0:
[----:B------:R-:W3:Y:S04]  /*00e0*/  LDG.E.64 R10, desc[UR6][R6.64] ;  /* 0x00000006060a7981 */ /* 0x000ee8000c1e1b00 */
[----:B------:R-:W4:Y:S04]  /*00f0*/  LDG.E.64 R8, desc[UR6][R6.64+0x10] ;  /* 0x0000100606087981 */ /* 0x000f28000c1e1b00 */
[----:B------:R-:W5:Y:S01]  /*0100*/  LDG.E.64 R14, desc[UR6][R6.64+0x8] ;  /* 0x00000806060e7981 */ /* 0x000f62000c1e1b00 */
[----:B---3--:R-:W-:Y:S01]  /*0110*/  SHF.R.U32.HI R12, RZ, 0x2, R11 ;  /* 0x00000002ff0c7819 */ /* 0x008fe2000001160b */
[----:B------:R-:W-:-:S03]  /*0120*/  VIADD R16, R10, 0x587c5 ;  /* 0x000587c50a107836 */ /* 0x000fc60000000000 */
[----:B------:R-:W-:Y:S01]  /*0130*/  LOP3.LUT R12, R12, R11, RZ, 0x3c, !PT ;  /* 0x0000000b0c0c7212 */ /* 0x000fe200078e3cff */
[----:B----4-:R-:W-:Y:S01]  /*0140*/  IMAD.SHL.U32 R11, R9, 0x10, RZ ;  /* 0x00000010090b7824 */ /* 0x010fe200078e00ff */
[----:B------:R-:W-:Y:S02]  /*0150*/  MOV R19, R8 ;  /* 0x0000000800137202 */ /* 0x000fe40000000f00 */
[C---:B------:R-:W-:Y:S01]  /*0160*/  SHF.L.U32 R13, R12.reuse, 0x1, RZ ;  /* 0x000000010c0d7819 */ /* 0x040fe200000006ff */
[----:B-----5:R-:W-:Y:S01]  /*0170*/  IMAD.MOV.U32 R18, RZ, RZ, R15 ;  /* 0x000000ffff127224 */ /* 0x020fe200078e000f */
[----:B------:R-:W-:Y:S01]  /*0180*/  MOV R17, R14 ;  /* 0x0000000e00117202 */ /* 0x000fe20000000f00 */
[----:B------:R-:W-:Y:S01]  /*0190*/  IMAD.MOV.U32 R14, RZ, RZ, R9 ;  /* 0x000000ffff0e7224 */ /* 0x000fe200078e0009 */
[----:B------:R-:W-:Y:S02]  /*01a0*/  LOP3.LUT R12, R12, R13, R11, 0x96, !PT ;  /* 0x0000000d0c0c7212 */ /* 0x000fe400078e960b */
[----:B------:R0:W-:Y:S02]  /*01b0*/  STG.E.64 desc[UR6][R6.64+0x8], R18 ;  /* 0x0000081206007986 */ /* 0x0001e4000c101b06 */
[----:B------:R-:W-:-:S02]  /*01c0*/  LOP3.LUT R15, R12, R9, RZ, 0x3c, !PT ;  /* 0x000000090c0f7212 */ /* 0x000fc400078e3cff */
[----:B------:R0:W-:Y:S04]  /*01d0*/  STG.E.64 desc[UR6][R6.64], R16 ;  /* 0x0000001006007986 */ /* 0x0001e8000c101b06 */
[----:B------:R0:W-:Y:S04]  /*01e0*/  STG.E.64 desc[UR6][R6.64+0x10], R14 ;  /* 0x0000100e06007986 */ /* 0x0001e8000c101b06 */
[----:B------:R-:W3:Y:S01]  /*01f0*/  LDG.E R13, desc[UR6][R2.64+0x10] ;  /* 0x00001006020d7981 */ /* 0x000ee2000c1e1900 */
[----:B------:R-:W-:Y:S01]  /*0200*/  IADD3 R8, PT, PT, R15, R16, RZ ;  /* 0x000000100f087210 */ /* 0x000fe20007ffe0ff */
[----:B------:R-:W-:-:S02]  /*0210*/  IMAD.MOV.U32 R9, RZ, RZ, 0x2f800000 ;  /* 0x2f800000ff097424 */ /* 0x000fc400078e00ff */
[----:B------:R-:W-:Y:S02]  /*0220*/  HFMA2 R10, -RZ, RZ, 0, 0 ;  /* 0x00000000ff0a7431 */ /* 0x000fe400000001ff */
[----:B------:R-:W-:Y:S01]  /*0230*/  IMAD.MOV.U32 R11, RZ, RZ, 0x40690000 ;  /* 0x40690000ff0b7424 */ /* 0x000fe200078e00ff */
[----:B------:R-:W-:-:S05]  /*0240*/  I2FP.F32.U32 R8, R8 ;  /* 0x0000000800087245 */ /* 0x000fca0000201000 */
[----:B------:R-:W-:-:S04]  /*0250*/  FFMA R12, R8, R9, 1.1641532182693481445e-10 ;  /* 0x2f000000080c7423 */ /* 0x000fc80000000009 */
[----:B------:R-:W1:Y:S02]  /*0260*/  F2F.F64.F32 R8, R12 ;  /* 0x0000000c00087310 */ /* 0x000e640000201800 */
[----:B-1----:R-:W-:Y:S01]  /*0270*/  DFMA R8, R8, R10, -100 ;  /* 0xc05900000808742b */ /* 0x002fe2000000000a */
[----:B---3--:R-:W-:-:S04]  /*0280*/  IMAD R13, R0, R13, UR4 ;  /* 0x00000004000d7e24 */ /* 0x008fc8000f8e020d */
[----:B--2---:R-:W-:-:S05]  /*0290*/  IMAD.WIDE R10, R13, 0x8, R4 ;  /* 0x000000080d0a7825 */ /* 0x004fca00078e0204 */
[----:B------:R0:W-:Y:S04]  /*02a0*/  STG.E.64 desc[UR6][R10.64], R8 ;  /* 0x000000080a007986 */ /* 0x0001e8000c101b06 */
[----:B------:R-:W2:Y:S01]  /*02b0*/  LDG.E R13, desc[UR6][R2.64+0x10] ;  /* 0x00001006020d7981 */ /* 0x000ea2000c1e1900 */
[----:B------:R-:W-:-:S06]  /*02c0*/  UIADD3 UR4, UPT, UPT, UR4, 0x1, URZ ;  /* 0x0000000104047890 */ /* 0x000fcc000fffe0ff */
[----:B--2---:R-:W-:-:S13]  /*02d0*/  ISETP.LE.AND P0, PT, R13, UR4, PT ;  /* 0x000000040d007c0c */ /* 0x004fda000bf03270 */
[----:B0-----:R-:W-:Y:S05]  /*02e0*/  @!P0 BRA `(.L_x_0) ;  /* 0xfffffffc007c8947 */ /* 0x001fea000383ffff */
[----:B------:R-:W-:Y:S05]  /*02f0*/  EXIT ;  /* 0x000000000000794d */ /* 0x000fea0003800000 */
.L_x_1:
[----:B------:R-:W-:-:S00]  /*0300*/  BRA `(.L_x_1) ;  /* 0xfffffffc00fc7947 */ /* 0x000fc0000383ffff */
[----:B------:R-:W-:-:S00]  /*0310*/  NOP ;  /* 0x0000000000007918 */ /* 0x000fc00000000000 */
        /* <DEDUP_REMOVED lines=14> */
.L_x_75:


//--------------------- .text._Z11print_sitesPd   --------------------------
	.section	.text._Z11print_sitesPd,"ax",@progbits
	.align	128
        .global         _Z11print_sitesPd
        .type           _Z11print_sitesPd,@function
        .size           _Z11print_sitesPd,(.L_x_76 - _Z11print_sitesPd)
        .other          _Z11print_sitesPd,@"STO_CUDA_ENTRY STV_DEFAULT"
_Z11print_sitesPd:
.text._Z11print_sitesPd:
[----:B------:R-:W0:Y:S01]  /*0000*/  LDC R1, c[0x0][0x37c] ;  /* 0x0000df00ff017b82 */ /* 0x000e220000000800 */
[----:B------:R-:W1:Y:S07]  /*0010*/  S2R R0, SR_CTAID.X ;  /* 0x0000000000007919 */ /* 0x000e6e0000002500 */
[----:B------:R-:W2:Y:S01]  /*0020*/  LDC.64 R2, c[0x0][0x380] ;  /* 0x0000e000ff027b82 */ /* 0x000ea20000000a00 */
[----:B------:R-:W3:Y:S01]  /*0030*/  LDCU UR6, c[0x0][0x2fc] ;  /* 0x00005f80ff0677ac */ /* 0x000ee20008000800 */
[----:B0-----:R-:W-:Y:S01]  /*0040*/  VIADD R1, R1, 0xfffffff0 ;  /* 0xfffffff001017836 */ /* 0x001fe20000000000 */
[----:B------:R-:W1:Y:S01]  /*0050*/  S2R R5, SR_TID.X ;  /* 0x0000000000057919 */ /* 0x000e620000002100 */
[----:B------:R-:W1:Y:S01]  /*0060*/  LDCU UR7, c[0x0][0x360] ;  /* 0x00006c00ff0777ac */ /* 0x000e620008000800 */
[----:B------:R-:W0:Y:S01]  /*0070*/  LDCU.64 UR4, c[0x0][0x358] ;  /* 0x00006b00ff0477ac */ /* 0x000e220008000a00 */
[----:B------:R-:W-:Y:S01]  /*0080*/  MOV R8, 0x50 ;  /* 0x0000005000087802 */ /* 0x000fe20000000f00 */
[----:B------:R-:W4:Y:S01]  /*0090*/  LDCU.64 UR8, c[0x4][0x48] ;  /* 0x01000900ff0877ac */ /* 0x000f220008000a00 */
[----:B-1----:R-:W-:-:S04]  /*00a0*/  IMAD R0, R0, UR7, R5 ;  /* 0x0000000700007c24 */ /* 0x002fc8000f8e0205 */
[----:B--2---:R-:W-:-:S06]  /*00b0*/  IMAD.WIDE R2, R0, 0x8, R2 ;  /* 0x0000000800027825 */ /* 0x004fcc00078e0202 */
[----:B0-----:R-:W2:Y:S01]  /*00c0*/  LDG.E.64 R2, desc[UR4][R2.64] ;  /* 0x0000000402027981 */ /* 0x001ea2000c1e1b00 */
[----:B------:R-:W0:Y:S01]  /*00d0*/  LDCU UR4, c[0x0][0x2f8] ;  /* 0x00005f00ff0477ac */ /* 0x000e220008000800 */
[----:B------:R-:W1:Y:S01]  /*00e0*/  LDC.64 R8, c[0x4][R8] ;  /* 0x0100000008087b82 */ /* 0x000e620000000a00 */
[----:B----4-:R-:W-:Y:S01]  /*00f0*/  IMAD.U32 R4, RZ, RZ, UR8 ;  /* 0x00000008ff047e24 */ /* 0x010fe2000f8e00ff */
[----:B------:R4:W-:Y:S01]  /*0100*/  STL [R1], R0 ;  /* 0x0000000001007387 */ /* 0x0009e20000100800 */
[----:B------:R-:W-:Y:S02]  /*0110*/  MOV R5, UR9 ;  /* 0x0000000900057c02 */ /* 0x000fe40008000f00 */
[----:B0-----:R-:W-:-:S04]  /*0120*/  IADD3 R6, P0, PT, R1, UR4, RZ ;  /* 0x0000000401067c10 */ /* 0x001fc8000ff1e0ff */
[----:B---3--:R-:W-:Y:S01]  /*0130*/  IADD3.X R7, PT, PT, RZ, UR6, RZ, P0, !PT ;  /* 0x00000006ff077c10 */ /* 0x008fe200087fe4ff */
[----:B-12---:R4:W-:Y:S08]  /*0140*/  STL.64 [R1+0x8], R2 ;  /* 0x0000080201007387 */ /* 0x0069f00000100a00 */
[----:B------:R-:W-:-:S07]  /*0150*/  LEPC R20, `(.L_x_2) ;  /* 0x000000001014794e */ /* 0x000fce0000000000 */
[----:B----4-:R-:W-:Y:S05]  /*0160*/  CALL.ABS.NOINC R8 ;  /* 0x0000000008007343 */ /* 0x010fea0003c00000 */
.L_x_2:
[----:B------:R-:W-:Y:S05]  /*0170*/  EXIT ;  /* 0x000000000000794d */ /* 0x000fea0003800000 */
.L_x_3:
        /* <DEDUP_REMOVED lines=16> */
.L_x_76:


//--------------------- .text._Z8SimulatePdiP17curandStateXORWOWP7setting --------------------------
	.section	.text._Z8SimulatePdiP17curandStateXORWOWP7setting,"ax",@progbits
	.align	128
        .global         _Z8SimulatePdiP17curandStateXORWOWP7setting
        .type           _Z8SimulatePdiP17curandStateXORWOWP7setting,@function
        .size           _Z8SimulatePdiP17curandStateXORWOWP7setting,(.L_x_74 - _Z8SimulatePdiP17curandStateXORWOWP7setting)
        .other          _Z8SimulatePdiP17curandStateXORWOWP7setting,@"STO_CUDA_ENTRY STV_DEFAULT"
_Z8SimulatePdiP17curandStateXORWOWP7setting:
.text._Z8SimulatePdiP17curandStateXORWOWP7setting:
[----:B------:R-:W0:Y:S08]  /*0000*/  LDC R1, c[0x0][0x37c] ;  /* 0x0000df00ff017b82 */ /* 0x000e300000000800 */
[----:B------:R-:W1:Y:S01]  /*0010*/  LDC R0, c[0x0][0x388] ;  /* 0x0000e200ff007b82 */ /* 0x000e620000000800 */
[----:B------:R-:W2:Y:S01]  /*0020*/  S2R R3, SR_CTAID.X ;  /* 0x0000000000037919 */ /* 0x000ea20000002500 */
[----:B-1----:R-:W-:-:S02]  /*0030*/  ISETP.GE.AND P0, PT, R0, 0x1, PT ;  /* 0x000000010000780c */ /* 0x002fc40003f06270 */
[----:B------:R-:W1:Y:S11]  /*0040*/  S2R R0, SR_TID.X ;  /* 0x0000000000007919 */ /* 0x000e760000002100 */
[----:B0-2---:R-:W-:Y:S05]  /*0050*/  @!P0 EXIT ;  /* 0x000000000000894d */ /* 0x005fea0003800000 */
[----:B------:R-:W0:Y:S01]  /*0060*/  LDC.64 R18, c[0x0][0x390] ;  /* 0x0000e400ff127b82 */ /* 0x000e220000000a00 */
[----:B------:R-:W1:Y:S01]  /*0070*/  LDCU UR4, c[0x0][0x360] ;  /* 0x00006c00ff0477ac */ /* 0x000e620008000800 */
[----:B------:R-:W-:Y:S01]  /*0080*/  IMAD.MOV.U32 R2, RZ, RZ, RZ ;  /* 0x000000ffff027224 */ /* 0x000fe200078e00ff */
[----:B------:R-:W2:Y:S01]  /*0090*/  LDCU.64 UR36, c[0x0][0x358] ;  /* 0x00006b00ff2477ac */ /* 0x000ea20008000a00 */
[----:B-1----:R-:W-:-:S04]  /*00a0*/  IMAD R3, R3, UR4, R0 ;  /* 0x0000000403037c24 */ /* 0x002fc8000f8e0200 */
[----:B0-2---:R-:W-:-:S07]  /*00b0*/  IMAD.WIDE R18, R3, 0x30, R18 ;  /* 0x0000003003127825 */ /* 0x005fce00078e0212 */
.L_x_56:
[----:B------:R-:W0:Y:S01]  /*00c0*/  LDC.64 R4, c[0x0][0x398] ;  /* 0x0000e600ff047b82 */ /* 0x000e220000000a00 */
[----:B------:R-:W1:Y:S01]  /*00d0*/  LDCU UR4, c[0x0][0x388] ;  /* 0x00007100ff0477ac */ /* 0x000e620008000800 */
[----:B0-----:R-:W2:Y:S01]  /*00e0*/  LDG.E R0, desc[UR36][R4.64+0xc] ;  /* 0x00000c2404007981 */ /* 0x001ea2000c1e1900 */
[----:B------:R-:W-:-:S05]  /*00f0*/  VIADD R2, R2, 0x1 ;  /* 0x0000000102027836 */ /* 0x000fca0000000000 */
[----:B-1----:R-:W-:-:S04]  /*0100*/  ISETP.NE.AND P1, PT, R2, UR4, PT ;  /* 0x0000000402007c0c */ /* 0x002fc8000bf25270 */
[----:B------:R-:W-:Y:S02]  /*0110*/  P2R R16, PR, RZ, 0x2 ;  /* 0x00000002ff107803 */ /* 0x000fe40000000000 */
[----:B--2---:R-:W-:-:S13]  /*0120*/  ISETP.GE.AND P0, PT, R0, 0x1, PT ;  /* 0x000000010000780c */ /* 0x004fda0003f06270 */
[----:B------:R-:W-:Y:S05]  /*0130*/  @!P0 BRA `(.L_x_4) ;  /* 0x0000002000288947 */ /* 0x000fea0003800000 */
[----:B------:R0:W5:Y:S01]  /*0140*/  LDG.E R6, desc[UR36][R4.64+0x10] ;  /* 0x0000102404067981 */ /* 0x000162000c1e1900 */
[----:B------:R-:W-:Y:S02]  /*0150*/  IMAD.MOV.U32 R3, RZ, RZ, R0 ;  /* 0x000000ffff037224 */ /* 0x000fe400078e0000 */
[----:B------:R-:W-:-:S07]  /*0160*/  IMAD.MOV.U32 R8, RZ, RZ, RZ ;  /* 0x000000ffff087224 */ /* 0x000fce00078e00ff */
.L_x_54:
[----:B-----5:R-:W-:Y:S01]  /*0170*/  ISETP.GE.AND P0, PT, R6, 0x1, PT ;  /* 0x000000010600780c */ /* 0x020fe20003f06270 */
[----:B------:R-:W-:Y:S01]  /*0180*/  BSSY.RECONVERGENT B1, `(.L_x_5) ;  /* 0x0000202000017945 */ /* 0x000fe20003800200 */
[----:B------:R-:W-:-:S11]  /*0190*/  VIADD R0, R8, 0x1 ;  /* 0x0000000108007836 */ /* 0x000fd60000000000 */
[----:B01----:R-:W-:Y:S05]  /*01a0*/  @!P0 BRA `(.L_x_6) ;  /* 0x0000001c00fc8947 */ /* 0x003fea0003800000 */
[----:B------:R-:W1:Y:S01]  /*01b0*/  LDCU UR4, c[0x0][0x360] ;  /* 0x00006c00ff0477ac */ /* 0x000e620008000800 */
[----:B------:R-:W2:Y:S01]  /*01c0*/  S2R R12, SR_TID.X ;  /* 0x00000000000c7919 */ /* 0x000ea20000002100 */
[----:B0-----:R-:W-:Y:S01]  /*01d0*/  IMAD.MOV.U32 R4, RZ, RZ, RZ ;  /* 0x000000ffff047224 */ /* 0x001fe200078e00ff */
[----:B------:R-:W0:Y:S01]  /*01e0*/  S2UR UR5, SR_CTAID.X ;  /* 0x00000000000579c3 */ /* 0x000e220000002500 */
[----:B------:R-:W-:Y:S07]  /*01f0*/  BSSY.RECONVERGENT B0, `(.L_x_7) ;  /* 0x00001f9000007945 */ /* 0x000fee0003800200 */
[----:B------:R-:W3:Y:S01]  /*0200*/  LDC.64 R38, c[0x0][0x380] ;  /* 0x0000e000ff267b82 */ /* 0x000ee20000000a00 */
[----:B-1----:R-:W-:-:S04]  /*0210*/  IMAD R7, R3, UR4, RZ ;  /* 0x0000000403077c24 */ /* 0x002fc8000f8e02ff */
[----:B------:R-:W1:Y:S01]  /*0220*/  I2F.U32.RP R9, R7 ;  /* 0x0000000700097306 */ /* 0x000e620000209000 */
[----:B------:R-:W-:Y:S01]  /*0230*/  IMAD.MOV R11, RZ, RZ, -R7 ;  /* 0x000000ffff0b7224 */ /* 0x000fe200078e0a07 */
[----:B0-----:R-:W-:Y:S01]  /*0240*/  UIMAD UR4, UR5, UR4, URZ ;  /* 0x00000004050472a4 */ /* 0x001fe2000f8e02ff */
[----:B--2---:R-:W-:-:S05]  /*0250*/  IMAD R6, R3, R12, R8 ;  /* 0x0000000c03067224 */ /* 0x004fca00078e0208 */
[----:B-1----:R-:W0:Y:S01]  /*0260*/  MUFU.RCP R9, R9 ;  /* 0x0000000900097308 */ /* 0x002e220000001000 */
[----:B------:R-:W-:Y:S02]  /*0270*/  VIADD R10, R6, 0x1 ;  /* 0x00000001060a7836 */ /* 0x000fe40000000000 */
[----:B0-----:R-:W-:-:S06]  /*0280*/  VIADD R5, R9, 0xffffffe ;  /* 0x0ffffffe09057836 */ /* 0x001fcc0000000000 */
[----:B------:R-:W0:Y:S02]  /*0290*/  F2I.FTZ.U32.TRUNC.NTZ R5, R5 ;  /* 0x0000000500057305 */ /* 0x000e24000021f000 */
[----:B0-----:R-:W-:-:S04]  /*02a0*/  IMAD R11, R11, R5, RZ ;  /* 0x000000050b0b7224 */ /* 0x001fc800078e02ff */
[----:B------:R-:W-:Y:S01]  /*02b0*/  IMAD.HI.U32 R11, R5, R11, R4 ;  /* 0x0000000b050b7227 */ /* 0x000fe200078e0004 */
[----:B------:R-:W-:-:S03]  /*02c0*/  LOP3.LUT R5, RZ, R7, RZ, 0x33, !PT ;  /* 0x00000007ff057212 */ /* 0x000fc600078e33ff */
[----:B------:R-:W-:-:S04]  /*02d0*/  VIADD R4, R6, 0xffffffff ;  /* 0xffffffff06047836 */ /* 0x000fc80000000000 */
[----:B------:R-:W-:-:S04]  /*02e0*/  IMAD.HI.U32 R6, R11, R4, RZ ;  /* 0x000000040b067227 */ /* 0x000fc800078e00ff */
[----:B------:R-:W-:-:S04]  /*02f0*/  IMAD.HI.U32 R11, R11, R10, RZ ;  /* 0x0000000a0b0b7227 */ /* 0x000fc800078e00ff */
[----:B------:R-:W-:Y:S02]  /*0300*/  IMAD.MOV R6, RZ, RZ, -R6 ;  /* 0x000000ffff067224 */ /* 0x000fe400078e0a06 */
[----:B------:R-:W-:Y:S02]  /*0310*/  IMAD.MOV R11, RZ, RZ, -R11 ;  /* 0x000000ffff0b7224 */ /* 0x000fe400078e0a0b */
[C---:B------:R-:W-:Y:S02]  /*0320*/  IMAD R6, R7.reuse, R6, R4 ;  /* 0x0000000607067224 */ /* 0x040fe400078e0204 */
[----:B------:R-:W-:Y:S02]  /*0330*/  IMAD R10, R7, R11, R10 ;  /* 0x0000000b070a7224 */ /* 0x000fe400078e020a */
[----:B------:R-:W-:Y:S01]  /*0340*/  VIADD R4, R12, UR4 ;  /* 0x000000040c047c36 */ /* 0x000fe20008000000 */
[-C--:B------:R-:W-:Y:S02]  /*0350*/  ISETP.GE.U32.AND P0, PT, R6, R7.reuse, PT ;  /* 0x000000070600720c */ /* 0x080fe40003f06070 */
[----:B------:R-:W-:Y:S01]  /*0360*/  ISETP.GE.U32.AND P1, PT, R10, R7, PT ;  /* 0x000000070a00720c */ /* 0x000fe20003f26070 */
[----:B------:R-:W-:-:S04]  /*0370*/  IMAD R43, R3, R4, R8 ;  /* 0x00000004032b7224 */ /* 0x000fc800078e0208 */
[----:B---3--:R-:W-:-:S06]  /*0380*/  IMAD.WIDE R42, R43, 0x8, R38 ;  /* 0x000000082b2a7825 */ /* 0x008fcc00078e0226 */
[--C-:B------:R-:W-:Y:S02]  /*0390*/  @P0 IMAD.IADD R6, R6, 0x1, -R7.reuse ;  /* 0x0000000106060824 */ /* 0x100fe400078e0a07 */
[----:B------:R-:W-:Y:S01]  /*03a0*/  @P1 IMAD.IADD R10, R10, 0x1, -R7 ;  /* 0x000000010a0a1824 */ /* 0x000fe200078e0a07 */
[----:B------:R-:W-:Y:S02]  /*03b0*/  ISETP.NE.U32.AND P1, PT, R7, RZ, PT ;  /* 0x000000ff0700720c */ /* 0x000fe40003f25070 */
[-C--:B------:R-:W-:Y:S02]  /*03c0*/  ISETP.GE.U32.AND P0, PT, R6, R7.reuse, PT ;  /* 0x000000070600720c */ /* 0x080fe40003f06070 */
[----:B------:R-:W-:-:S11]  /*03d0*/  ISETP.GE.U32.AND P2, PT, R10, R7, PT ;  /* 0x000000070a00720c */ /* 0x000fd60003f46070 */
[--C-:B------:R-:W-:Y:S02]  /*03e0*/  @P0 IMAD.IADD R6, R6, 0x1, -R7.reuse ;  /* 0x0000000106060824 */ /* 0x100fe400078e0a07 */
[----:B------:R-:W-:-:S03]  /*03f0*/  @P2 IMAD.IADD R10, R10, 0x1, -R7 ;  /* 0x000000010a0a2824 */ /* 0x000fc600078e0a07 */
[C---:B------:R-:W-:Y:S02]  /*0400*/  SEL R6, R5.reuse, R6, !P1 ;  /* 0x0000000605067207 */ /* 0x040fe40004800000 */
[----:B------:R-:W-:-:S03]  /*0410*/  SEL R10, R5, R10, !P1 ;  /* 0x0000000a050a7207 */ /* 0x000fc60004800000 */
[----:B------:R-:W-:Y:S02]  /*0420*/  IMAD R41, R7, UR5, R6 ;  /* 0x0000000507297c24 */ /* 0x000fe4000f8e0206 */
[----:B------:R-:W-:Y:S02]  /*0430*/  IMAD R3, R3, UR4, R10 ;  /* 0x0000000403037c24 */ /* 0x000fe4000f8e020a */
[----:B------:R-:W-:-:S04]  /*0440*/  IMAD.WIDE R40, R41, 0x8, R38 ;  /* 0x0000000829287825 */ /* 0x000fc800078e0226 */
[----:B------:R-:W-:-:S04]  /*0450*/  IMAD.WIDE R38, R3, 0x8, R38 ;  /* 0x0000000803267825 */ /* 0x000fc800078e0226 */
[----:B------:R-:W-:-:S07]  /*0460*/  IMAD.MOV.U32 R3, RZ, RZ, RZ ;  /* 0x000000ffff037224 */ /* 0x000fce00078e00ff */
.L_x_53:
[----:B------:R-:W2:Y:S04]  /*0470*/  LDG.E.64 R36, desc[UR36][R18.64] ;  /* 0x0000002412247981 */ /* 0x000ea8000c1e1b00 */
[----:B------:R-:W3:Y:S04]  /*0480*/  LDG.E.64 R34, desc[UR36][R18.64+0x10] ;  /* 0x0000102412227981 */ /* 0x000ee8000c1e1b00 */
[----:B------:R-:W4:Y:S01]  /*0490*/  LDG.E.64 R32, desc[UR36][R18.64+0x8] ;  /* 0x0000082412207981 */ /* 0x000f22000c1e1b00 */
[----:B0-----:R-:W0:Y:S03]  /*04a0*/  LDC.64 R8, c[0x0][0x398] ;  /* 0x0000e600ff087b82 */ /* 0x001e260000000a00 */
[----:B------:R-:W5:Y:S04]  /*04b0*/  LDG.E.64 R4, desc[UR36][R42.64] ;  /* 0x000000242a047981 */ /* 0x000f68000c1e1b00 */
[----:B0-----:R-:W5:Y:S01]  /*04c0*/  LDG.E R10, desc[UR36][R8.64+0x34] ;  /* 0x00003424080a7981 */ /* 0x001f62000c1e1900 */
[----:B--2---:R-:W-:-:S04]  /*04d0*/  SHF.R.U32.HI R6, RZ, 0x2, R37 ;  /* 0x00000002ff067819 */ /* 0x004fc80000011625 */
[----:B------:R-:W-:Y:S01]  /*04e0*/  LOP3.LUT R6, R6, R37, RZ, 0x3c, !PT ;  /* 0x0000002506067212 */ /* 0x000fe200078e3cff */
[----:B---3--:R-:W-:-:S03]  /*04f0*/  IMAD.SHL.U32 R7, R35, 0x10, RZ ;  /* 0x0000001023077824 */ /* 0x008fc600078e00ff */
[----:B------:R-:W-:-:S04]  /*0500*/  SHF.L.U32 R11, R6, 0x1, RZ ;  /* 0x00000001060b7819 */ /* 0x000fc800000006ff */
[----:B------:R-:W-:Y:S01]  /*0510*/  LOP3.LUT R6, R6, R11, R7, 0x96, !PT ;  /* 0x0000000b06067212 */ /* 0x000fe200078e9607 */
[----:B------:R-:W-:Y:S02]  /*0520*/  VIADD R12, R36, 0x587c5 ;  /* 0x000587c5240c7836 */ /* 0x000fe40000000000 */
[----:B------:R-:W-:Y:S01]  /*0530*/  IMAD.MOV.U32 R23, RZ, RZ, R34 ;  /* 0x000000ffff177224 */ /* 0x000fe200078e0022 */
[----:B------:R-:W-:Y:S01]  /*0540*/  LOP3.LUT R31, R6, R35, RZ, 0x3c, !PT ;  /* 0x00000023061f7212 */ /* 0x000fe200078e3cff */
[----:B------:R-:W-:Y:S02]  /*0550*/  IMAD.MOV.U32 R30, RZ, RZ, R35 ;  /* 0x000000ffff1e7224 */ /* 0x000fe400078e0023 */
[----:B----4-:R-:W-:Y:S02]  /*0560*/  IMAD.MOV.U32 R22, RZ, RZ, R33 ;  /* 0x000000ffff167224 */ /* 0x010fe400078e0021 */
[----:B------:R-:W-:Y:S01]  /*0570*/  IMAD.MOV.U32 R13, RZ, RZ, R32 ;  /* 0x000000ffff0d7224 */ /* 0x000fe200078e0020 */
[----:B------:R0:W-:Y:S04]  /*0580*/  STG.E.64 desc[UR36][R18.64+0x10], R30 ;  /* 0x0000101e12007986 */ /* 0x0001e8000c101b24 */
[----:B------:R1:W-:Y:S04]  /*0590*/  STG.E.64 desc[UR36][R18.64+0x8], R22 ;  /* 0x0000081612007986 */ /* 0x0003e8000c101b24 */
[----:B------:R1:W-:Y:S04]  /*05a0*/  STG.E.64 desc[UR36][R18.64], R12 ;  /* 0x0000000c12007986 */ /* 0x0003e8000c101b24 */
[----:B------:R-:W2:Y:S04]  /*05b0*/  LDG.E.64 R62, desc[UR36][R38.64] ;  /* 0x00000024263e7981 */ /* 0x000ea8000c1e1b00 */
[----:B------:R-:W3:Y:S01]  /*05c0*/  LDG.E R14, desc[UR36][R8.64+0x24] ;  /* 0x00002424080e7981 */ /* 0x000ee2000c1e1900 */
[----:B-----5:R-:W4:Y:S01]  /*05d0*/  I2F.F64 R6, R10 ;  /* 0x0000000a00067312 */ /* 0x020f220000201c00 */
[----:B------:R-:W-:-:S02]  /*05e0*/  IMAD.IADD R11, R31, 0x1, R12 ;  /* 0x000000011f0b7824 */ /* 0x000fc400078e020c */
[----:B------:R-:W-:-:S03]  /*05f0*/  IMAD.MOV.U32 R20, RZ, RZ, 0x2f800000 ;  /* 0x2f800000ff147424 */ /* 0x000fc600078e00ff */
[----:B------:R-:W-:-:S05]  /*0600*/  I2FP.F32.U32 R11, R11 ;  /* 0x0000000b000b7245 */ /* 0x000fca0000201000 */
[----:B------:R-:W-:Y:S01]  /*0610*/  FFMA R11, R11, R20, 1.1641532182693481445e-10 ;  /* 0x2f0000000b0b7423 */ /* 0x000fe20000000014 */
[C-C-:B----4-:R-:W-:Y:S02]  /*0620*/  DADD R28, R4.reuse, -R6.reuse ;  /* 0x00000000041c7229 */ /* 0x150fe40000000806 */
[----:B------:R-:W-:Y:S01]  /*0630*/  DADD R4, R4, R6 ;  /* 0x0000000004047229 */ /* 0x000fe20000000006 */
[----:B------:R-:W4:Y:S07]  /*0640*/  F2F.F64.F32 R6, R11 ;  /* 0x0000000b00067310 */ /* 0x000f2e0000201800 */
[----:B------:R-:W-:-:S08]  /*0650*/  DADD R4, -R28, R4 ;  /* 0x000000001c047229 */ /* 0x000fd00000000104 */
[----:B----4-:R-:W-:Y:S01]  /*0660*/  DFMA R28, R6, R4, R28 ;  /* 0x00000004061c722b */ /* 0x010fe2000000001c */
[----:B------:R-:W-:Y:S01]  /*0670*/  BSSY.RECONVERGENT B2, `(.L_x_8) ;  /* 0x000000a000027945 */ /* 0x000fe20003800200 */
[----:B------:R-:W-:Y:S02]  /*0680*/  IMAD.MOV.U32 R6, RZ, RZ, RZ ;  /* 0x000000ffff067224 */ /* 0x000fe400078e00ff */
[----:B------:R-:W-:-:S04]  /*0690*/  IMAD.MOV.U32 R7, RZ, RZ, 0x40000000 ;  /* 0x40000000ff077424 */ /* 0x000fc800078e00ff */
[----:B--2---:R-:W-:Y:S01]  /*06a0*/  DADD R4, -R28, R62 ;  /* 0x000000001c047229 */ /* 0x004fe2000000013e */
[----:B---3--:R-:W2:Y:S07]  /*06b0*/  I2F.F64 R26, R14 ;  /* 0x0000000e001a7312 */ /* 0x008eae0000201c00 */
[----:B------:R-:W-:-:S10]  /*06c0*/  DADD R8, -RZ, |R4| ;  /* 0x00000000ff087229 */ /* 0x000fd40000000504 */
[----:B0-----:R-:W-:Y:S01]  /*06d0*/  IMAD.MOV.U32 R30, RZ, RZ, R8 ;  /* 0x000000ffff1e7224 */ /* 0x001fe200078e0008 */
[----:B--2---:R-:W-:Y:S01]  /*06e0*/  DMUL R26, R26, 0.5 ;  /* 0x3fe000001a1a7828 */ /* 0x004fe20000000000 */
[----:B-1----:R-:W-:-:S10]  /*06f0*/  MOV R8, 0x710 ;  /* 0x0000071000087802 */ /* 0x002fd40000000f00 */
[----:B------:R-:W-:Y:S05]  /*0700*/  CALL.REL.NOINC `($_Z8SimulatePdiP17curandStateXORWOWP7setting$__internal_accurate_pow) ;  /* 0x0000002000587944 */ /* 0x000fea0003c00000 */
[----:B------:R-:W-:Y:S05]  /*0710*/  BSYNC.RECONVERGENT B2 ;  /* 0x0000000000027941 */ /* 0x000fea0003800200 */
.L_x_8:
[----:B------:R-:W2:Y:S01]  /*0720*/  LDG.E.64 R56, desc[UR36][R40.64] ;  /* 0x0000002428387981 */ /* 0x000ea2000c1e1b00 */
[C---:B------:R-:W-:Y:S01]  /*0730*/  DADD R6, R4.reuse, 2 ;  /* 0x4000000004067429 */ /* 0x040fe20000000000 */
[----:B------:R-:W-:Y:S01]  /*0740*/  BSSY.RECONVERGENT B2, `(.L_x_9) ;  /* 0x0000011000027945 */ /* 0x000fe20003800200 */
[C---:B------:R-:W-:Y:S02]  /*0750*/  DSETP.NEU.AND P0, PT, R4.reuse, RZ, PT ;  /* 0x000000ff0400722a */ /* 0x040fe40003f0d000 */
[----:B------:R-:W-:-:S04]  /*0760*/  DSETP.NEU.AND P2, PT, R4, 1, PT ;  /* 0x3ff000000400742a */ /* 0x000fc80003f4d000 */
[----:B------:R-:W-:Y:S02]  /*0770*/  FSEL R46, R46, RZ, P0 ;  /* 0x000000ff2e2e7208 */ /* 0x000fe40000000000 */
[----:B------:R-:W-:Y:S02]  /*0780*/  LOP3.LUT R6, R7, 0x7ff00000, RZ, 0xc0, !PT ;  /* 0x7ff0000007067812 */ /* 0x000fe400078ec0ff */
[----:B------:R-:W-:Y:S02]  /*0790*/  FSEL R47, R47, RZ, P0 ;  /* 0x000000ff2f2f7208 */ /* 0x000fe40000000000 */
[----:B------:R-:W-:Y:S01]  /*07a0*/  ISETP.NE.AND P1, PT, R6, 0x7ff00000, PT ;  /* 0x7ff000000600780c */ /* 0x000fe20003f25270 */
[----:B--2---:R-:W-:-:S08]  /*07b0*/  DADD R10, R28, -R56 ;  /* 0x000000001c0a7229 */ /* 0x004fd00000000838 */
[----:B------:R-:W-:-:S10]  /*07c0*/  DADD R8, -RZ, |R10| ;  /* 0x00000000ff087229 */ /* 0x000fd4000000050a */
[----:B------:R-:W-:Y:S01]  /*07d0*/  IMAD.MOV.U32 R30, RZ, RZ, R8 ;  /* 0x000000ffff1e7224 */ /* 0x000fe200078e0008 */
[----:B------:R-:W-:Y:S06]  /*07e0*/  @P1 BRA `(.L_x_10) ;  /* 0x0000000000181947 */ /* 0x000fec0003800000 */
[----:B------:R-:W-:-:S14]  /*07f0*/  DSETP.NAN.AND P0, PT, R4, R4, PT ;  /* 0x000000040400722a */ /* 0x000fdc0003f08000 */
[----:B------:R-:W-:Y:S01]  /*0800*/  @P0 DADD R46, R4, 2 ;  /* 0x40000000042e0429 */ /* 0x000fe20000000000 */
[----:B------:R-:W-:Y:S10]  /*0810*/  @P0 BRA `(.L_x_10) ;  /* 0x00000000000c0947 */ /* 0x000ff40003800000 */
[----:B------:R-:W-:-:S14]  /*0820*/  DSETP.NEU.AND P0, PT, |R4|, +INF , PT ;  /* 0x7ff000000400742a */ /* 0x000fdc0003f0d200 */
[----:B------:R-:W-:Y:S02]  /*0830*/  @!P0 IMAD.MOV.U32 R46, RZ, RZ, 0x0 ;  /* 0x00000000ff2e8424 */ /* 0x000fe400078e00ff */
[----:B------:R-:W-:-:S07]  /*0840*/  @!P0 IMAD.MOV.U32 R47, RZ, RZ, 0x7ff00000 ;  /* 0x7ff00000ff2f8424 */ /* 0x000fce00078e00ff */
.L_x_10:
[----:B------:R-:W-:Y:S05]  /*0850*/  BSYNC.RECONVERGENT B2 ;  /* 0x0000000000027941 */ /* 0x000fea0003800200 */
.L_x_9:
[----:B------:R-:W-:Y:S01]  /*0860*/  BSSY.RECONVERGENT B2, `(.L_x_11) ;  /* 0x0000007000027945 */ /* 0x000fe20003800200 */
[----:B------:R-:W-:Y:S01]  /*0870*/  FSEL R4, R46, RZ, P2 ;  /* 0x000000ff2e047208 */ /* 0x000fe20001000000 */
[----:B------:R-:W-:Y:S01]  /*0880*/  IMAD.MOV.U32 R6, RZ, RZ, RZ ;  /* 0x000000ffff067224 */ /* 0x000fe200078e00ff */
[----:B------:R-:W-:Y:S01]  /*0890*/  FSEL R5, R47, 1.875, P2 ;  /* 0x3ff000002f057808 */ /* 0x000fe20001000000 */
[----:B------:R-:W-:Y:S01]  /*08a0*/  IMAD.MOV.U32 R7, RZ, RZ, 0x40000000 ;  /* 0x40000000ff077424 */ /* 0x000fe200078e00ff */
[----:B------:R-:W-:-:S07]  /*08b0*/  MOV R8, 0x8d0 ;  /* 0x000008d000087802 */ /* 0x000fce0000000f00 */
[----:B------:R-:W-:Y:S05]  /*08c0*/  CALL.REL.NOINC `($_Z8SimulatePdiP17curandStateXORWOWP7setting$__internal_accurate_pow) ;  /* 0x0000001c00e87944 */ /* 0x000fea0003c00000 */
[----:B------:R-:W-:Y:S05]  /*08d0*/  BSYNC.RECONVERGENT B2 ;  /* 0x0000000000027941 */ /* 0x000fea0003800200 */
.L_x_11:
[----:B------:R-:W0:Y:S02]  /*08e0*/  LDC.64 R8, c[0x0][0x398] ;  /* 0x0000e600ff087b82 */ /* 0x000e240000000a00 */
[----:B0-----:R0:W5:Y:S04]  /*08f0*/  LDG.E R24, desc[UR36][R8.64+0x20] ;  /* 0x0000202408187981 */ /* 0x001168000c1e1900 */
[----:B------:R0:W5:Y:S01]  /*0900*/  LDG.E R22, desc[UR36][R8.64+0x2c] ;  /* 0x00002c2408167981 */ /* 0x000162000c1e1900 */
[C---:B------:R-:W-:Y:S01]  /*0910*/  DADD R6, R10.reuse, 2 ;  /* 0x400000000a067429 */ /* 0x040fe20000000000 */
[----:B------:R-:W-:Y:S01]  /*0920*/  BSSY.RECONVERGENT B2, `(.L_x_12) ;  /* 0x000000e000027945 */ /* 0x000fe20003800200 */
[C---:B------:R-:W-:Y:S02]  /*0930*/  DSETP.NEU.AND P0, PT, R10.reuse, RZ, PT ;  /* 0x000000ff0a00722a */ /* 0x040fe40003f0d000 */
[----:B------:R-:W-:-:S04]  /*0940*/  DSETP.NEU.AND P2, PT, R10, 1, PT ;  /* 0x3ff000000a00742a */ /* 0x000fc80003f4d000 */
[----:B------:R-:W-:Y:S02]  /*0950*/  FSEL R46, R46, RZ, P0 ;  /* 0x000000ff2e2e7208 */ /* 0x000fe40000000000 */
[----:B------:R-:W-:Y:S02]  /*0960*/  LOP3.LUT R6, R7, 0x7ff00000, RZ, 0xc0, !PT ;  /* 0x7ff0000007067812 */ /* 0x000fe400078ec0ff */
[----:B------:R-:W-:Y:S02]  /*0970*/  FSEL R47, R47, RZ, P0 ;  /* 0x000000ff2f2f7208 */ /* 0x000fe40000000000 */
[----:B------:R-:W-:-:S13]  /*0980*/  ISETP.NE.AND P1, PT, R6, 0x7ff00000, PT ;  /* 0x7ff000000600780c */ /* 0x000fda0003f25270 */
[----:B0-----:R-:W-:Y:S05]  /*0990*/  @P1 BRA `(.L_x_13) ;  /* 0x0000000000181947 */ /* 0x001fea0003800000 */
[----:B------:R-:W-:-:S14]  /*09a0*/  DSETP.NAN.AND P0, PT, R10, R10, PT ;  /* 0x0000000a0a00722a */ /* 0x000fdc0003f08000 */
[----:B------:R-:W-:Y:S01]  /*09b0*/  @P0 DADD R46, R10, 2 ;  /* 0x400000000a2e0429 */ /* 0x000fe20000000000 */
[----:B------:R-:W-:Y:S10]  /*09c0*/  @P0 BRA `(.L_x_13) ;  /* 0x00000000000c0947 */ /* 0x000ff40003800000 */
[----:B------:R-:W-:-:S14]  /*09d0*/  DSETP.NEU.AND P0, PT, |R10|, +INF , PT ;  /* 0x7ff000000a00742a */ /* 0x000fdc0003f0d200 */
[----:B------:R-:W-:Y:S02]  /*09e0*/  @!P0 IMAD.MOV.U32 R46, RZ, RZ, 0x0 ;  /* 0x00000000ff2e8424 */ /* 0x000fe400078e00ff */
[----:B------:R-:W-:-:S07]  /*09f0*/  @!P0 IMAD.MOV.U32 R47, RZ, RZ, 0x7ff00000 ;  /* 0x7ff00000ff2f8424 */ /* 0x000fce00078e00ff */
.L_x_13:
[----:B------:R-:W-:Y:S05]  /*0a00*/  BSYNC.RECONVERGENT B2 ;  /* 0x0000000000027941 */ /* 0x000fea0003800200 */
.L_x_12:
[----:B------:R-:W-:Y:S01]  /*0a10*/  FSEL R6, R46, RZ, P2 ;  /* 0x000000ff2e067208 */ /* 0x000fe20001000000 */
[----:B-----5:R-:W0:Y:S01]  /*0a20*/  I2F.F64 R24, R24 ;  /* 0x0000001800187312 */ /* 0x020e220000201c00 */
[----:B------:R-:W-:Y:S01]  /*0a30*/  FSEL R7, R47, 1.875, P2 ;  /* 0x3ff000002f077808 */ /* 0x000fe20001000000 */
[----:B------:R-:W-:Y:S01]  /*0a40*/  DADD R8, -RZ, |R28| ;  /* 0x00000000ff087229 */ /* 0x000fe2000000051c */
[----:B------:R-:W-:Y:S04]  /*0a50*/  BSSY.RECONVERGENT B2, `(.L_x_14) ;  /* 0x0000009000027945 */ /* 0x000fe80003800200 */
[----:B------:R-:W-:Y:S01]  /*0a60*/  DADD R4, R4, R6 ;  /* 0x0000000004047229 */ /* 0x000fe20000000006 */
[----:B------:R-:W1:Y:S01]  /*0a70*/  I2F.F64 R22, R22 ;  /* 0x0000001600167312 */ /* 0x000e620000201c00 */
[----:B------:R-:W-:-:S02]  /*0a80*/  IMAD.MOV.U32 R6, RZ, RZ, RZ ;  /* 0x000000ffff067224 */ /* 0x000fc400078e00ff */
[----:B------:R-:W-:Y:S01]  /*0a90*/  IMAD.MOV.U32 R7, RZ, RZ, 0x40000000 ;  /* 0x40000000ff077424 */ /* 0x000fe200078e00ff */
[----:B------:R-:W-:Y:S02]  /*0aa0*/  MOV R30, R8 ;  /* 0x00000008001e7202 */ /* 0x000fe40000000f00 */
[----:B------:R-:W-:Y:S01]  /*0ab0*/  MOV R8, 0xae0 ;  /* 0x00000ae000087802 */ /* 0x000fe20000000f00 */
[----:B0-----:R-:W-:-:S11]  /*0ac0*/  DMUL R64, R26, R4 ;  /* 0x000000041a407228 */ /* 0x001fd60000000000 */
[----:B-1----:R-:W-:Y:S05]  /*0ad0*/  CALL.REL.NOINC `($_Z8SimulatePdiP17curandStateXORWOWP7setting$__internal_accurate_pow) ;  /* 0x0000001c00647944 */ /* 0x002fea0003c00000 */
[----:B------:R-:W-:Y:S05]  /*0ae0*/  BSYNC.RECONVERGENT B2 ;  /* 0x0000000000027941 */ /* 0x000fea0003800200 */
.L_x_14:
[----:B------:R-:W0:Y:S02]  /*0af0*/  LDC.64 R6, c[0x0][0x398] ;  /* 0x0000e600ff067b82 */ /* 0x000e240000000a00 */
[----:B0-----:R0:W5:Y:S01]  /*0b00*/  LDG.E R20, desc[UR36][R6.64+0x28] ;  /* 0x0000282406147981 */ /* 0x001162000c1e1900 */
[C---:B------:R-:W-:Y:S01]  /*0b10*/  DADD R4, R28.reuse, 2 ;  /* 0x400000001c047429 */ /* 0x040fe20000000000 */
[----:B------:R-:W-:Y:S01]  /*0b20*/  BSSY.RECONVERGENT B2, `(.L_x_15) ;  /* 0x000000f000027945 */ /* 0x000fe20003800200 */
[C---:B------:R-:W-:Y:S02]  /*0b30*/  DSETP.NEU.AND P2, PT, R28.reuse, RZ, PT ;  /* 0x000000ff1c00722a */ /* 0x040fe40003f4d000 */
[----:B------:R-:W-:Y:S02]  /*0b40*/  DSETP.NEU.AND P1, PT, R28, 1, PT ;  /* 0x3ff000001c00742a */ /* 0x000fe40003f2d000 */
[----:B------:R-:W-:Y:S02]  /*0b50*/  DADD R8, -RZ, |R28| ;  /* 0x00000000ff087229 */ /* 0x000fe4000000051c */
[----:B------:R-:W-:-:S02]  /*0b60*/  FSEL R46, R46, RZ, P2 ;  /* 0x000000ff2e2e7208 */ /* 0x000fc40001000000 */
        /* <DEDUP_REMOVED lines=10> */
.L_x_16:
[----:B------:R-:W-:Y:S05]  /*0c10*/  BSYNC.RECONVERGENT B2 ;  /* 0x0000000000027941 */ /* 0x000fea0003800200 */
.L_x_15:
[----:B-----5:R-:W0:Y:S01]  /*0c20*/  I2F.F64 R20, R20 ;  /* 0x0000001400147312 */ /* 0x020e220000201c00 */
[----:B------:R-:W-:Y:S01]  /*0c30*/  FSEL R66, R46, RZ, P1 ;  /* 0x000000ff2e427208 */ /* 0x000fe20000800000 */
[----:B------:R-:W-:Y:S01]  /*0c40*/  BSSY.RECONVERGENT B2, `(.L_x_17) ;  /* 0x0000008000027945 */ /* 0x000fe20003800200 */
[----:B------:R-:W-:Y:S01]  /*0c50*/  FSEL R67, R47, 1.875, P1 ;  /* 0x3ff000002f437808 */ /* 0x000fe20000800000 */
[----:B------:R-:W-:Y:S01]  /*0c60*/  IMAD.MOV.U32 R30, RZ, RZ, R8 ;  /* 0x000000ffff1e7224 */ /* 0x000fe200078e0008 */
[----:B------:R-:W-:Y:S01]  /*0c70*/  MOV R8, 0xcc0 ;  /* 0x00000cc000087802 */ /* 0x000fe20000000f00 */
[----:B------:R-:W-:Y:S02]  /*0c80*/  IMAD.MOV.U32 R6, RZ, RZ, RZ ;  /* 0x000000ffff067224 */ /* 0x000fe400078e00ff */
[----:B------:R-:W-:Y:S01]  /*0c90*/  IMAD.MOV.U32 R7, RZ, RZ, 0x40100000 ;  /* 0x40100000ff077424 */ /* 0x000fe200078e00ff */
[----:B------:R-:W-:-:S11]  /*0ca0*/  DMUL R66, R22, R66 ;  /* 0x0000004216427228 */ /* 0x000fd60000000000 */
[----:B0-----:R-:W-:Y:S05]  /*0cb0*/  CALL.REL.NOINC `($_Z8SimulatePdiP17curandStateXORWOWP7setting$__internal_accurate_pow) ;  /* 0x0000001800ec7944 */ /* 0x001fea0003c00000 */
[----:B------:R-:W-:Y:S05]  /*0cc0*/  BSYNC.RECONVERGENT B2 ;  /* 0x0000000000027941 */ /* 0x000fea0003800200 */
.L_x_17:
[----:B------:R0:W5:Y:S01]  /*0cd0*/  LDG.E.64 R14, desc[UR36][R42.64+-0x8] ;  /* 0xfffff8242a0e7981 */ /* 0x000162000c1e1b00 */
[C---:B------:R-:W-:Y:S01]  /*0ce0*/  DADD R4, R28.reuse, 4 ;  /* 0x401000001c047429 */ /* 0x040fe20000000000 */
[----:B------:R-:W-:Y:S01]  /*0cf0*/  BSSY.RECONVERGENT B2, `(.L_x_18) ;  /* 0x000000d000027945 */ /* 0x000fe20003800200 */
[----:B------:R-:W-:Y:S01]  /*0d00*/  DSETP.NEU.AND P1, PT, R28, 1, PT ;  /* 0x3ff000001c00742a */ /* 0x000fe20003f2d000 */
[----:B------:R-:W-:Y:S02]  /*0d10*/  FSEL R46, R46, RZ, P2 ;  /* 0x000000ff2e2e7208 */ /* 0x000fe40001000000 */
[----:B------:R-:W-:-:S05]  /*0d20*/  FSEL R47, R47, RZ, P2 ;  /* 0x000000ff2f2f7208 */ /* 0x000fca0001000000 */
[----:B------:R-:W-:-:S04]  /*0d30*/  LOP3.LUT R4, R5, 0x7ff00000, RZ, 0xc0, !PT ;  /* 0x7ff0000005047812 */ /* 0x000fc800078ec0ff */
        /* <DEDUP_REMOVED lines=8> */
.L_x_19:
[----:B------:R-:W-:Y:S05]  /*0dc0*/  BSYNC.RECONVERGENT B2 ;  /* 0x0000000000027941 */ /* 0x000fea0003800200 */
.L_x_18:
[----:B------:R-:W-:Y:S01]  /*0dd0*/  FSEL R4, R46, RZ, P1 ;  /* 0x000000ff2e047208 */ /* 0x000fe20000800000 */
[----:B-----5:R-:W-:Y:S01]  /*0de0*/  DADD R8, -RZ, |R14| ;  /* 0x00000000ff087229 */ /* 0x020fe2000000050e */
[----:B------:R-:W-:Y:S01]  /*0df0*/  FSEL R5, R47, 1.875, P1 ;  /* 0x3ff000002f057808 */ /* 0x000fe20000800000 */
[----:B------:R-:W-:Y:S01]  /*0e00*/  BSSY.RECONVERGENT B2, `(.L_x_20) ;  /* 0x0000008000027945 */ /* 0x000fe20003800200 */
[----:B------:R-:W-:Y:S02]  /*0e10*/  IMAD.MOV.U32 R6, RZ, RZ, RZ ;  /* 0x000000ffff067224 */ /* 0x000fe400078e00ff */
[----:B------:R-:W-:Y:S02]  /*0e20*/  IMAD.MOV.U32 R7, RZ, RZ, 0x40000000 ;  /* 0x40000000ff077424 */ /* 0x000fe400078e00ff */
[----:B------:R-:W-:-:S03]  /*0e30*/  DMUL R4, R20, R4 ;  /* 0x0000000414047228 */ /* 0x000fc60000000000 */
[----:B------:R-:W-:Y:S01]  /*0e40*/  IMAD.MOV.U32 R30, RZ, RZ, R8 ;  /* 0x000000ffff1e7224 */ /* 0x000fe200078e0008 */
[----:B------:R-:W-:-:S04]  /*0e50*/  MOV R8, 0xe80 ;  /* 0x00000e8000087802 */ /* 0x000fc80000000f00 */
[----:B------:R-:W-:-:S11]  /*0e60*/  DFMA R66, R66, 0.5, R4 ;  /* 0x3fe000004242782b */ /* 0x000fd60000000004 */
[----:B------:R-:W-:Y:S05]  /*0e70*/  CALL.REL.NOINC `($_Z8SimulatePdiP17curandStateXORWOWP7setting$__internal_accurate_pow) ;  /* 0x00000018007c7944 */ /* 0x000fea0003c00000 */
[----:B------:R-:W-:Y:S05]  /*0e80*/  BSYNC.RECONVERGENT B2 ;  /* 0x0000000000027941 */ /* 0x000fea0003800200 */
.L_x_20:
[C---:B------:R-:W-:Y:S01]  /*0e90*/  DADD R4, R14.reuse, 2 ;  /* 0x400000000e047429 */ /* 0x040fe20000000000 */
[----:B------:R-:W-:Y:S01]  /*0ea0*/  BSSY.RECONVERGENT B2, `(.L_x_21) ;  /* 0x0000013000027945 */ /* 0x000fe20003800200 */
[C---:B------:R-:W-:Y:S02]  /*0eb0*/  DSETP.NEU.AND P2, PT, R14.reuse, RZ, PT ;  /* 0x000000ff0e00722a */ /* 0x040fe40003f4d000 */
[----:B------:R-:W-:Y:S02]  /*0ec0*/  DSETP.NEU.AND P3, PT, R14, 1, PT ;  /* 0x3ff000000e00742a */ /* 0x000fe40003f6d000 */
[----:B------:R-:W-:Y:S02]  /*0ed0*/  DADD R8, -RZ, |R14| ;  /* 0x00000000ff087229 */ /* 0x000fe4000000050e */
[----:B------:R-:W-:Y:S02]  /*0ee0*/  FSEL R12, R46, RZ, P2 ;  /* 0x000000ff2e0c7208 */ /* 0x000fe40001000000 */
[----:B------:R-:W-:-:S02]  /*0ef0*/  LOP3.LUT R5, R5, 0x7ff00000, RZ, 0xc0, !PT ;  /* 0x7ff0000005057812 */ /* 0x000fc400078ec0ff */
[----:B------:R-:W-:Y:S01]  /*0f00*/  FSEL R13, R47, RZ, P2 ;  /* 0x000000ff2f0d7208 */ /* 0x000fe20001000000 */
[----:B------:R-:W-:Y:S01]  /*0f10*/  IMAD.MOV.U32 R6, RZ, RZ, R12 ;  /* 0x000000ffff067224 */ /* 0x000fe200078e000c */
[----:B------:R-:W-:-:S03]  /*0f20*/  ISETP.NE.AND P0, PT, R5, 0x7ff00000, PT ;  /* 0x7ff000000500780c */ /* 0x000fc60003f05270 */
[----:B------:R-:W-:-:S10]  /*0f30*/  IMAD.MOV.U32 R7, RZ, RZ, R13 ;  /* 0x000000ffff077224 */ /* 0x000fd400078e000d */
[----:B------:R-:W-:Y:S05]  /*0f40*/  @P0 BRA `(.L_x_22) ;  /* 0x0000000000200947 */ /* 0x000fea0003800000 */
[----:B------:R-:W-:-:S14]  /*0f50*/  DSETP.NAN.AND P0, PT, R14, R14, PT ;  /* 0x0000000e0e00722a */ /* 0x000fdc0003f08000 */
[----:B------:R-:W-:Y:S01]  /*0f60*/  @P0 DADD R6, R14, 2 ;  /* 0x400000000e060429 */ /* 0x000fe20000000000 */
[----:B------:R-:W-:Y:S10]  /*0f70*/  @P0 BRA `(.L_x_22) ;  /* 0x0000000000140947 */ /* 0x000ff40003800000 */
[----:B------:R-:W-:Y:S01]  /*0f80*/  DSETP.NEU.AND P0, PT, |R14|, +INF , PT ;  /* 0x7ff000000e00742a */ /* 0x000fe20003f0d200 */
[----:B------:R-:W-:Y:S02]  /*0f90*/  IMAD.MOV.U32 R6, RZ, RZ, R12 ;  /* 0x000000ffff067224 */ /* 0x000fe400078e000c */
[----:B------:R-:W-:-:S11]  /*0fa0*/  IMAD.MOV.U32 R7, RZ, RZ, R13 ;  /* 0x000000ffff077224 */ /* 0x000fd600078e000d */
[----:B------:R-:W-:Y:S01]  /*0fb0*/  @!P0 MOV R6, 0x0 ;  /* 0x0000000000068802 */ /* 0x000fe20000000f00 */
[----:B------:R-:W-:-:S07]  /*0fc0*/  @!P0 IMAD.MOV.U32 R7, RZ, RZ, 0x7ff00000 ;  /* 0x7ff00000ff078424 */ /* 0x000fce00078e00ff */
.L_x_22:
[----:B------:R-:W-:Y:S05]  /*0fd0*/  BSYNC.RECONVERGENT B2 ;  /* 0x0000000000027941 */ /* 0x000fea0003800200 */
.L_x_21:
        /* <DEDUP_REMOVED lines=8> */
[----:B------:R-:W-:Y:S05]  /*1060*/  CALL.REL.NOINC `($_Z8SimulatePdiP17curandStateXORWOWP7setting$__internal_accurate_pow) ;  /* 0x0000001800007944 */ /* 0x000fea0003c00000 */
[----:B------:R-:W-:Y:S05]  /*1070*/  BSYNC.RECONVERGENT B2 ;  /* 0x0000000000027941 */ /* 0x000fea0003800200 */
.L_x_23:
[----:B------:R-:W0:Y:S01]  /*1080*/  MUFU.RCP64H R7, R25 ;  /* 0x0000001900077308 */ /* 0x000e220000001800 */
[----:B------:R-:W-:Y:S01]  /*1090*/  IMAD.MOV.U32 R6, RZ, RZ, 0x1 ;  /* 0x00000001ff067424 */ /* 0x000fe200078e00ff */
[----:B------:R-:W-:Y:S05]  /*10a0*/  BSSY.RECONVERGENT B2, `(.L_x_24) ;  /* 0x0000018000027945 */ /* 0x000fea0003800200 */
[----:B0-----:R-:W-:-:S08]  /*10b0*/  DFMA R8, -R24, R6, 1 ;  /* 0x3ff000001808742b */ /* 0x001fd00000000106 */
[----:B------:R-:W-:-:S08]  /*10c0*/  DFMA R8, R8, R8, R8 ;  /* 0x000000080808722b */ /* 0x000fd00000000008 */
[----:B------:R-:W-:Y:S02]  /*10d0*/  DFMA R8, R6, R8, R6 ;  /* 0x000000080608722b */ /* 0x000fe40000000006 */
[----:B------:R-:W-:-:S06]  /*10e0*/  DADD R6, R14, 4 ;  /* 0x401000000e067429 */ /* 0x000fcc0000000000 */
[----:B------:R-:W-:-:S04]  /*10f0*/  DFMA R10, -R24, R8, 1 ;  /* 0x3ff00000180a742b */ /* 0x000fc80000000108 */
[----:B------:R-:W-:-:S04]  /*1100*/  LOP3.LUT R4, R7, 0x7ff00000, RZ, 0xc0, !PT ;  /* 0x7ff0000007047812 */ /* 0x000fc800078ec0ff */
[----:B------:R-:W-:Y:S01]  /*1110*/  DFMA R8, R8, R10, R8 ;  /* 0x0000000a0808722b */ /* 0x000fe20000000008 */
[----:B------:R-:W-:Y:S02]  /*1120*/  ISETP.NE.AND P0, PT, R4, 0x7ff00000, PT ;  /* 0x7ff000000400780c */ /* 0x000fe40003f05270 */
[----:B------:R-:W-:Y:S02]  /*1130*/  FSEL R10, R46, RZ, P2 ;  /* 0x000000ff2e0a7208 */ /* 0x000fe40001000000 */
[----:B------:R-:W-:-:S03]  /*1140*/  FSEL R11, R47, RZ, P2 ;  /* 0x000000ff2f0b7208 */ /* 0x000fc60001000000 */
[----:B------:R-:W-:Y:S01]  /*1150*/  DMUL R44, R64, R8 ;  /* 0x00000008402c7228 */ /* 0x000fe20000000000 */
[----:B------:R-:W-:Y:S02]  /*1160*/  IMAD.MOV.U32 R6, RZ, RZ, R10 ;  /* 0x000000ffff067224 */ /* 0x000fe400078e000a */
[----:B------:R-:W-:-:S05]  /*1170*/  IMAD.MOV.U32 R7, RZ, RZ, R11 ;  /* 0x000000ffff077224 */ /* 0x000fca00078e000b */
[----:B------:R-:W-:Y:S01]  /*1180*/  DFMA R46, -R24, R44, R64 ;  /* 0x0000002c182e722b */ /* 0x000fe20000000140 */
[----:B------:R-:W-:Y:S10]  /*1190*/  @P0 BRA `(.L_x_25) ;  /* 0x0000000000200947 */ /* 0x000ff40003800000 */
[----:B------:R-:W-:-:S14]  /*11a0*/  DSETP.NAN.AND P0, PT, R14, R14, PT ;  /* 0x0000000e0e00722a */ /* 0x000fdc0003f08000 */
[----:B------:R-:W-:Y:S01]  /*11b0*/  @P0 DADD R6, R14, 4 ;  /* 0x401000000e060429 */ /* 0x000fe20000000000 */
[----:B------:R-:W-:Y:S10]  /*11c0*/  @P0 BRA `(.L_x_25) ;  /* 0x0000000000140947 */ /* 0x000ff40003800000 */
[----:B------:R-:W-:Y:S01]  /*11d0*/  DSETP.NEU.AND P0, PT, |R14|, +INF , PT ;  /* 0x7ff000000e00742a */ /* 0x000fe20003f0d200 */
[----:B------:R-:W-:Y:S02]  /*11e0*/  IMAD.MOV.U32 R6, RZ, RZ, R10 ;  /* 0x000000ffff067224 */ /* 0x000fe400078e000a */
[----:B------:R-:W-:-:S11]  /*11f0*/  IMAD.MOV.U32 R7, RZ, RZ, R11 ;  /* 0x000000ffff077224 */ /* 0x000fd600078e000b */
[----:B------:R-:W-:Y:S02]  /*1200*/  @!P0 IMAD.MOV.U32 R6, RZ, RZ, 0x0 ;  /* 0x00000000ff068424 */ /* 0x000fe400078e00ff */
[----:B------:R-:W-:-:S07]  /*1210*/  @!P0 IMAD.MOV.U32 R7, RZ, RZ, 0x7ff00000 ;  /* 0x7ff00000ff078424 */ /* 0x000fce00078e00ff */
.L_x_25:
[----:B------:R-:W-:Y:S05]  /*1220*/  BSYNC.RECONVERGENT B2 ;  /* 0x0000000000027941 */ /* 0x000fea0003800200 */
.L_x_24:
[----:B------:R-:W-:Y:S01]  /*1230*/  FSEL R48, R6, RZ, P3 ;  /* 0x000000ff06307208 */ /* 0x000fe20001800000 */
[----:B------:R-:W-:Y:S01]  /*1240*/  BSSY.RECONVERGENT B2, `(.L_x_26) ;  /* 0x0000012000027945 */ /* 0x000fe20003800200 */
[----:B------:R-:W-:Y:S01]  /*1250*/  FSEL R49, R7, 1.875, P3 ;  /* 0x3ff0000007317808 */ /* 0x000fe20001800000 */
[----:B------:R-:W-:Y:S01]  /*1260*/  DFMA R6, R8, R46, R44 ;  /* 0x0000002e0806722b */ /* 0x000fe2000000002c */
[----:B------:R-:W-:-:S04]  /*1270*/  FSETP.GEU.AND P1, PT, |R65|, 6.5827683646048100446e-37, PT ;  /* 0x036000004100780b */ /* 0x000fc80003f2e200 */
[----:B------:R-:W-:-:S05]  /*1280*/  DMUL R8, R20, R48 ;  /* 0x0000003014087228 */ /* 0x000fca0000000000 */
[----:B------:R-:W-:-:S03]  /*1290*/  FFMA R17, RZ, R25, R7 ;  /* 0x00000019ff117223 */ /* 0x000fc60000000007 */
[----:B------:R-:W-:Y:S02]  /*12a0*/  DFMA R8, R68, 0.5, R8 ;  /* 0x3fe000004408782b */ /* 0x000fe40000000008 */
[----:B------:R-:W-:-:S06]  /*12b0*/  FSETP.GT.AND P0, PT, |R17|, 1.469367938527859385e-39, PT ;  /* 0x001000001100780b */ /* 0x000fcc0003f04200 */
[----:B------:R-:W-:-:S07]  /*12c0*/  DADD R8, R66, R8 ;  /* 0x0000000042087229 */ /* 0x000fce0000000008 */
[----:B------:R-:W-:Y:S05]  /*12d0*/  @P0 BRA P1, `(.L_x_27) ;  /* 0x0000000000200947 */ /* 0x000fea0000800000 */
[----:B------:R-:W-:Y:S01]  /*12e0*/  IMAD.MOV.U32 R46, RZ, RZ, R64 ;  /* 0x000000ffff2e7224 */ /* 0x000fe200078e0040 */
[----:B------:R-:W-:Y:S01]  /*12f0*/  MOV R30, 0x1340 ;  /* 0x00001340001e7802 */ /* 0x000fe20000000f00 */
[----:B------:R-:W-:Y:S02]  /*1300*/  IMAD.MOV.U32 R47, RZ, RZ, R65 ;  /* 0x000000ffff2f7224 */ /* 0x000fe400078e0041 */
[----:B------:R-:W-:Y:S02]  /*1310*/  IMAD.MOV.U32 R6, RZ, RZ, R24 ;  /* 0x000000ffff067224 */ /* 0x000fe400078e0018 */
[----:B------:R-:W-:-:S07]  /*1320*/  IMAD.MOV.U32 R7, RZ, RZ, R25 ;  /* 0x000000ffff077224 */ /* 0x000fce00078e0019 */
[----:B------:R-:W-:Y:S05]  /*1330*/  CALL.REL.NOINC `($__internal_0_$__cuda_sm20_div_rn_f64_full) ;  /* 0x0000000c00dc7944 */ /* 0x000fea0003c00000 */
[----:B------:R-:W-:Y:S01]  /*1340*/  IMAD.MOV.U32 R6, RZ, RZ, R52 ;  /* 0x000000ffff067224 */ /* 0x000fe200078e0034 */
[----:B------:R-:W-:-:S07]  /*1350*/  MOV R7, R53 ;  /* 0x0000003500077202 */ /* 0x000fce0000000f00 */
.L_x_27:
[----:B------:R-:W-:Y:S05]  /*1360*/  BSYNC.RECONVERGENT B2 ;  /* 0x0000000000027941 */ /* 0x000fea0003800200 */
.L_x_26:
[----:B------:R-:W2:Y:S01]  /*1370*/  LDG.E.64 R64, desc[UR36][R42.64] ;  /* 0x000000242a407981 */ /* 0x000ea2000c1e1b00 */
[----:B------:R-:W-:Y:S01]  /*1380*/  BSSY.RECONVERGENT B2, `(.L_x_28) ;  /* 0x000000a000027945 */ /* 0x000fe20003800200 */
[----:B--2---:R-:W-:Y:S02]  /*1390*/  DADD R66, R62, -R64 ;  /* 0x000000003e427229 */ /* 0x004fe40000000840 */
[----:B------:R-:W-:Y:S01]  /*13a0*/  DFMA R62, R24, R8, R6 ;  /* 0x00000008183e722b */ /* 0x000fe20000000006 */
[----:B------:R-:W-:Y:S01]  /*13b0*/  IMAD.MOV.U32 R6, RZ, RZ, RZ ;  /* 0x000000ffff067224 */ /* 0x000fe200078e00ff */
[----:B------:R-:W-:Y:S01]  /*13c0*/  MOV R8, 0x1420 ;  /* 0x0000142000087802 */ /* 0x000fe20000000f00 */
[----:B------:R-:W-:-:S03]  /*13d0*/  IMAD.MOV.U32 R7, RZ, RZ, 0x40000000 ;  /* 0x40000000ff077424 */ /* 0x000fc600078e00ff */
[----:B------:R-:W-:-:S10]  /*13e0*/  DADD R44, -RZ, |R66| ;  /* 0x00000000ff2c7229 */ /* 0x000fd40000000542 */
[----:B------:R-:W-:Y:S02]  /*13f0*/  IMAD.MOV.U32 R30, RZ, RZ, R44 ;  /* 0x000000ffff1e7224 */ /* 0x000fe400078e002c */
[----:B------:R-:W-:-:S07]  /*1400*/  IMAD.MOV.U32 R9, RZ, RZ, R45 ;  /* 0x000000ffff097224 */ /* 0x000fce00078e002d */
[----:B------:R-:W-:Y:S05]  /*1410*/  CALL.REL.NOINC `($_Z8SimulatePdiP17curandStateXORWOWP7setting$__internal_accurate_pow) ;  /* 0x0000001400147944 */ /* 0x000fea0003c00000 */
[----:B------:R-:W-:Y:S05]  /*1420*/  BSYNC.RECONVERGENT B2 ;  /* 0x0000000000027941 */ /* 0x000fea0003800200 */
.L_x_28:
[----:B------:R-:W-:Y:S01]  /*1430*/  DADD R6, R66, 2 ;  /* 0x4000000042067429 */ /* 0x000fe20000000000 */
[----:B------:R-:W-:Y:S01]  /*1440*/  BSSY.RECONVERGENT B2, `(.L_x_29) ;  /* 0x0000011000027945 */ /* 0x000fe20003800200 */
[----:B------:R-:W-:Y:S02]  /*1450*/  DADD R56, -R56, R64 ;  /* 0x0000000038387229 */ /* 0x000fe40000000140 */
[C---:B------:R-:W-:Y:S02]  /*1460*/  DSETP.NEU.AND P0, PT, R66.reuse, RZ, PT ;  /* 0x000000ff4200722a */ /* 0x040fe40003f0d000 */
[----:B------:R-:W-:-:S04]  /*1470*/  DSETP.NEU.AND P2, PT, R66, 1, PT ;  /* 0x3ff000004200742a */ /* 0x000fc80003f4d000 */
[----:B------:R-:W-:Y:S01]  /*1480*/  LOP3.LUT R6, R7, 0x7ff00000, RZ, 0xc0, !PT ;  /* 0x7ff0000007067812 */ /* 0x000fe200078ec0ff */
[----:B------:R-:W-:Y:S01]  /*1490*/  DADD R8, -RZ, |R56| ;  /* 0x00000000ff087229 */ /* 0x000fe20000000538 */
[----:B------:R-:W-:Y:S02]  /*14a0*/  FSEL R46, R46, RZ, P0 ;  /* 0x000000ff2e2e7208 */ /* 0x000fe40000000000 */
[----:B------:R-:W-:Y:S02]  /*14b0*/  ISETP.NE.AND P1, PT, R6, 0x7ff00000, PT ;  /* 0x7ff000000600780c */ /* 0x000fe40003f25270 */
[----:B------:R-:W-:-:S05]  /*14c0*/  FSEL R47, R47, RZ, P0 ;  /* 0x000000ff2f2f7208 */ /* 0x000fca0000000000 */
[----:B------:R-:W-:-:S06]  /*14d0*/  IMAD.MOV.U32 R30, RZ, RZ, R8 ;  /* 0x000000ffff1e7224 */ /* 0x000fcc00078e0008 */
[----:B------:R-:W-:Y:S05]  /*14e0*/  @P1 BRA `(.L_x_30) ;  /* 0x0000000000181947 */ /* 0x000fea0003800000 */
[----:B------:R-:W-:-:S14]  /*14f0*/  DSETP.NAN.AND P0, PT, R66, R66, PT ;  /* 0x000000424200722a */ /* 0x000fdc0003f08000 */
[----:B------:R-:W-:Y:S01]  /*1500*/  @P0 DADD R46, R66, 2 ;  /* 0x40000000422e0429 */ /* 0x000fe20000000000 */
[----:B------:R-:W-:Y:S10]  /*1510*/  @P0 BRA `(.L_x_30) ;  /* 0x00000000000c0947 */ /* 0x000ff40003800000 */
[----:B------:R-:W-:-:S14]  /*1520*/  DSETP.NEU.AND P0, PT, |R66|, +INF , PT ;  /* 0x7ff000004200742a */ /* 0x000fdc0003f0d200 */
[----:B------:R-:W-:Y:S02]  /*1530*/  @!P0 IMAD.MOV.U32 R46, RZ, RZ, 0x0 ;  /* 0x00000000ff2e8424 */ /* 0x000fe400078e00ff */
[----:B------:R-:W-:-:S07]  /*1540*/  @!P0 IMAD.MOV.U32 R47, RZ, RZ, 0x7ff00000 ;  /* 0x7ff00000ff2f8424 */ /* 0x000fce00078e00ff */
.L_x_30:
[----:B------:R-:W-:Y:S05]  /*1550*/  BSYNC.RECONVERGENT B2 ;  /* 0x0000000000027941 */ /* 0x000fea0003800200 */
.L_x_29:
        /* <DEDUP_REMOVED lines=8> */
.L_x_31:
        /* <DEDUP_REMOVED lines=8> */
[----:B------:R-:W-:Y:S05]  /*1660*/  @P1 BRA `(.L_x_33) ;  /* 0x0000000000181947 */ /* 0x000fea0003800000 */
[----:B------:R-:W-:-:S14]  /*1670*/  DSETP.NAN.AND P0, PT, R56, R56, PT ;  /* 0x000000383800722a */ /* 0x000fdc0003f08000 */
[----:B------:R-:W-:Y:S01]  /*1680*/  @P0 DADD R46, R56, 2 ;  /* 0x40000000382e0429 */ /* 0x000fe20000000000 */
[----:B------:R-:W-:Y:S10]  /*1690*/  @P0 BRA `(.L_x_33) ;  /* 0x00000000000c0947 */ /* 0x000ff40003800000 */
[----:B------:R-:W-:-:S14]  /*16a0*/  DSETP.NEU.AND P0, PT, |R56|, +INF , PT ;  /* 0x7ff000003800742a */ /* 0x000fdc0003f0d200 */
[----:B------:R-:W-:Y:S02]  /*16b0*/  @!P0 IMAD.MOV.U32 R46, RZ, RZ, 0x0 ;  /* 0x00000000ff2e8424 */ /* 0x000fe400078e00ff */
[----:B------:R-:W-:-:S07]  /*16c0*/  @!P0 IMAD.MOV.U32 R47, RZ, RZ, 0x7ff00000 ;  /* 0x7ff00000ff2f8424 */ /* 0x000fce00078e00ff */
.L_x_33:
[----:B------:R-:W-:Y:S05]  /*16d0*/  BSYNC.RECONVERGENT B2 ;  /* 0x0000000000027941 */ /* 0x000fea0003800200 */
.L_x_32:
[----:B------:R-:W-:Y:S01]  /*16e0*/  FSEL R6, R46, RZ, P2 ;  /* 0x000000ff2e067208 */ /* 0x000fe20001000000 */
[----:B------:R-:W-:Y:S01]  /*16f0*/  DADD R8, -RZ, |R64| ;  /* 0x00000000ff087229 */ /* 0x000fe20000000540 */
[----:B------:R-:W-:Y:S01]  /*1700*/  FSEL R7, R47, 1.875, P2 ;  /* 0x3ff000002f077808 */ /* 0x000fe20001000000 */
[----:B------:R-:W-:Y:S05]  /*1710*/  BSSY.RECONVERGENT B2, `(.L_x_34) ;  /* 0x0000008000027945 */ /* 0x000fea0003800200 */
[----:B------:R-:W-:Y:S01]  /*1720*/  DADD R66, R66, R6 ;  /* 0x0000000042427229 */ /* 0x000fe20000000006 */
[----:B------:R-:W-:Y:S02]  /*1730*/  IMAD.MOV.U32 R6, RZ, RZ, RZ ;  /* 0x000000ffff067224 */ /* 0x000fe400078e00ff */
[----:B------:R-:W-:Y:S01]  /*1740*/  IMAD.MOV.U32 R30, RZ, RZ, R8 ;  /* 0x000000ffff1e7224 */ /* 0x000fe200078e0008 */
[----:B------:R-:W-:Y:S01]  /*1750*/  MOV R8, 0x1790 ;  /* 0x0000179000087802 */ /* 0x000fe20000000f00 */
[----:B------:R-:W-:-:S03]  /*1760*/  IMAD.MOV.U32 R7, RZ, RZ, 0x40000000 ;  /* 0x40000000ff077424 */ /* 0x000fc600078e00ff */
[----:B------:R-:W-:-:S11]  /*1770*/  DMUL R26, R26, R66 ;  /* 0x000000421a1a7228 */ /* 0x000fd60000000000 */
[----:B------:R-:W-:Y:S05]  /*1780*/  CALL.REL.NOINC `($_Z8SimulatePdiP17curandStateXORWOWP7setting$__internal_accurate_pow) ;  /* 0x0000001000387944 */ /* 0x000fea0003c00000 */
[----:B------:R-:W-:Y:S05]  /*1790*/  BSYNC.RECONVERGENT B2 ;  /* 0x0000000000027941 */ /* 0x000fea0003800200 */
.L_x_34:
[C---:B------:R-:W-:Y:S01]  /*17a0*/  DADD R6, R64.reuse, 2 ;  /* 0x4000000040067429 */ /* 0x040fe20000000000 */
[----:B------:R-:W-:Y:S01]  /*17b0*/  BSSY.RECONVERGENT B2, `(.L_x_35) ;  /* 0x000000f000027945 */ /* 0x000fe20003800200 */
[C---:B------:R-:W-:Y:S02]  /*17c0*/  DSETP.NEU.AND P3, PT, R64.reuse, RZ, PT ;  /* 0x000000ff4000722a */ /* 0x040fe40003f6d000 */
[----:B------:R-:W-:Y:S02]  /*17d0*/  DSETP.NEU.AND P2, PT, R64, 1, PT ;  /* 0x3ff000004000742a */ /* 0x000fe40003f4d000 */
[----:B------:R-:W-:Y:S02]  /*17e0*/  DADD R8, -RZ, |R64| ;  /* 0x00000000ff087229 */ /* 0x000fe40000000540 */
[----:B------:R-:W-:Y:S02]  /*17f0*/  FSEL R46, R46, RZ, P3 ;  /* 0x000000ff2e2e7208 */ /* 0x000fe40001800000 */
[----:B------:R-:W-:-:S02]  /*1800*/  LOP3.LUT R6, R7, 0x7ff00000, RZ, 0xc0, !PT ;  /* 0x7ff0000007067812 */ /* 0x000fc400078ec0ff */
        /* <DEDUP_REMOVED lines=9> */
.L_x_36:
[----:B------:R-:W-:Y:S05]  /*18a0*/  BSYNC.RECONVERGENT B2 ;  /* 0x0000000000027941 */ /* 0x000fea0003800200 */
.L_x_35:
[----:B------:R-:W-:Y:S01]  /*18b0*/  FSEL R56, R46, RZ, P2 ;  /* 0x000000ff2e387208 */ /* 0x000fe20001000000 */
[----:B------:R-:W-:Y:S01]  /*18c0*/  BSSY.RECONVERGENT B2, `(.L_x_37) ;  /* 0x0000008000027945 */ /* 0x000fe20003800200 */
[----:B------:R-:W-:Y:S01]  /*18d0*/  FSEL R57, R47, 1.875, P2 ;  /* 0x3ff000002f397808 */ /* 0x000fe20001000000 */
[----:B------:R-:W-:Y:S01]  /*18e0*/  IMAD.MOV.U32 R6, RZ, RZ, RZ ;  /* 0x000000ffff067224 */ /* 0x000fe200078e00ff */
[----:B------:R-:W-:Y:S01]  /*18f0*/  MOV R30, R8 ;  /* 0x00000008001e7202 */ /* 0x000fe20000000f00 */
[----:B------:R-:W-:Y:S01]  /*1900*/  IMAD.MOV.U32 R7, RZ, RZ, 0x40100000 ;  /* 0x40100000ff077424 */ /* 0x000fe200078e00ff */
[----:B------:R-:W-:Y:S02]  /*1910*/  MOV R8, 0x1940 ;  /* 0x0000194000087802 */ /* 0x000fe40000000f00 */
[----:B------:R-:W-:-:S11]  /*1920*/  DMUL R56, R22, R56 ;  /* 0x0000003816387228 */ /* 0x000fd60000000000 */
[----:B------:R-:W-:Y:S05]  /*1930*/  CALL.REL.NOINC `($_Z8SimulatePdiP17curandStateXORWOWP7setting$__internal_accurate_pow) ;  /* 0x0000000c00cc7944 */ /* 0x000fea0003c00000 */
[----:B------:R-:W-:Y:S05]  /*1940*/  BSYNC.RECONVERGENT B2 ;  /* 0x0000000000027941 */ /* 0x000fea0003800200 */
.L_x_37:
[----:B------:R-:W0:Y:S01]  /*1950*/  MUFU.RCP64H R7, R25 ;  /* 0x0000001900077308 */ /* 0x000e220000001800 */
[----:B------:R-:W-:Y:S01]  /*1960*/  IMAD.MOV.U32 R6, RZ, RZ, 0x1 ;  /* 0x00000001ff067424 */ /* 0x000fe200078e00ff */
[----:B------:R-:W-:Y:S01]  /*1970*/  ISETP.NE.AND P0, PT, R5, 0x7ff00000, PT ;  /* 0x7ff000000500780c */ /* 0x000fe20003f05270 */
[----:B------:R-:W-:Y:S01]  /*1980*/  BSSY.RECONVERGENT B2, `(.L_x_38) ;  /* 0x0000017000027945 */ /* 0x000fe20003800200 */
[----:B------:R-:W-:Y:S01]  /*1990*/  ISETP.NE.AND P1, PT, R4, 0x7ff00000, PT ;  /* 0x7ff000000400780c */ /* 0x000fe20003f25270 */
[----:B------:R-:W-:Y:S01]  /*19a0*/  DSETP.NEU.AND P4, PT, R14, 1, PT ;  /* 0x3ff000000e00742a */ /* 0x000fe20003f8d000 */
[----:B------:R-:W-:Y:S02]  /*19b0*/  FSEL R46, R46, RZ, P3 ;  /* 0x000000ff2e2e7208 */ /* 0x000fe40001800000 */
[----:B------:R-:W-:Y:S01]  /*19c0*/  FSEL R47, R47, RZ, P3 ;  /* 0x000000ff2f2f7208 */ /* 0x000fe20001800000 */
[----:B0-----:R-:W-:-:S08]  /*19d0*/  DFMA R8, -R24, R6, 1 ;  /* 0x3ff000001808742b */ /* 0x001fd00000000106 */
[----:B------:R-:W-:-:S08]  /*19e0*/  DFMA R8, R8, R8, R8 ;  /* 0x000000080808722b */ /* 0x000fd00000000008 */
[----:B------:R-:W-:-:S08]  /*19f0*/  DFMA R8, R6, R8, R6 ;  /* 0x000000080608722b */ /* 0x000fd00000000006 */
[----:B------:R-:W-:-:S08]  /*1a00*/  DFMA R6, -R24, R8, 1 ;  /* 0x3ff000001806742b */ /* 0x000fd00000000108 */
[----:B------:R-:W-:Y:S02]  /*1a10*/  DFMA R48, R8, R6, R8 ;  /* 0x000000060830722b */ /* 0x000fe40000000008 */
[----:B------:R-:W-:-:S06]  /*1a20*/  DADD R6, R64, 4 ;  /* 0x4010000040067429 */ /* 0x000fcc0000000000 */
[----:B------:R-:W-:-:S04]  /*1a30*/  DMUL R8, R48, R26 ;  /* 0x0000001a30087228 */ /* 0x000fc80000000000 */
[----:B------:R-:W-:-:S04]  /*1a40*/  LOP3.LUT R6, R7, 0x7ff00000, RZ, 0xc0, !PT ;  /* 0x7ff0000007067812 */ /* 0x000fc800078ec0ff */
[----:B------:R-:W-:Y:S01]  /*1a50*/  ISETP.NE.AND P5, PT, R6, 0x7ff00000, PT ;  /* 0x7ff000000600780c */ /* 0x000fe20003fa5270 */
[----:B------:R-:W-:-:S08]  /*1a60*/  DFMA R44, -R24, R8, R26 ;  /* 0x00000008182c722b */ /* 0x000fd0000000011a */
[----:B------:R-:W-:-:S04]  /*1a70*/  DFMA R4, R48, R44, R8 ;  /* 0x0000002c3004722b */ /* 0x000fc80000000008 */
[----:B------:R-:W-:Y:S07]  /*1a80*/  @P5 BRA `(.L_x_39) ;  /* 0x0000000000185947 */ /* 0x000fee0003800000 */
[----:B------:R-:W-:-:S14]  /*1a90*/  DSETP.NAN.AND P3, PT, R64, R64, PT ;  /* 0x000000404000722a */ /* 0x000fdc0003f68000 */
[----:B------:R-:W-:Y:S01]  /*1aa0*/  @P3 DADD R46, R64, 4 ;  /* 0x40100000402e3429 */ /* 0x000fe20000000000 */
[----:B------:R-:W-:Y:S10]  /*1ab0*/  @P3 BRA `(.L_x_39) ;  /* 0x00000000000c3947 */ /* 0x000ff40003800000 */
[----:B------:R-:W-:-:S14]  /*1ac0*/  DSETP.NEU.AND P3, PT, |R64|, +INF , PT ;  /* 0x7ff000004000742a */ /* 0x000fdc0003f6d200 */
[----:B------:R-:W-:Y:S02]  /*1ad0*/  @!P3 IMAD.MOV.U32 R46, RZ, RZ, 0x0 ;  /* 0x00000000ff2eb424 */ /* 0x000fe400078e00ff */
[----:B------:R-:W-:-:S07]  /*1ae0*/  @!P3 IMAD.MOV.U32 R47, RZ, RZ, 0x7ff00000 ;  /* 0x7ff00000ff2fb424 */ /* 0x000fce00078e00ff */
.L_x_39:
[----:B------:R-:W-:Y:S05]  /*1af0*/  BSYNC.RECONVERGENT B2 ;  /* 0x0000000000027941 */ /* 0x000fea0003800200 */
.L_x_38:
[----:B------:R-:W-:Y:S01]  /*1b00*/  BSSY.RECONVERGENT B2, `(.L_x_40) ;  /* 0x000000a000027945 */ /* 0x000fe20003800200 */
[----:B------:R-:W-:Y:S02]  /*1b10*/  FSEL R6, R46, RZ, P2 ;  /* 0x000000ff2e067208 */ /* 0x000fe40001000000 */
[----:B------:R-:W-:Y:S01]  /*1b20*/  FSEL R7, R47, 1.875, P2 ;  /* 0x3ff000002f077808 */ /* 0x000fe20001000000 */
[----:B------:R-:W-:Y:S06]  /*1b30*/  @P0 BRA `(.L_x_41) ;  /* 0x0000000000180947 */ /* 0x000fec0003800000 */
[----:B------:R-:W-:-:S14]  /*1b40*/  DSETP.NAN.AND P0, PT, R14, R14, PT ;  /* 0x0000000e0e00722a */ /* 0x000fdc0003f08000 */
[----:B------:R-:W-:Y:S01]  /*1b50*/  @P0 DADD R12, R14, 2 ;  /* 0x400000000e0c0429 */ /* 0x000fe20000000000 */
[----:B------:R-:W-:Y:S10]  /*1b60*/  @P0 BRA `(.L_x_41) ;  /* 0x00000000000c0947 */ /* 0x000ff40003800000 */
[----:B------:R-:W-:-:S14]  /*1b70*/  DSETP.NEU.AND P0, PT, |R14|, +INF , PT ;  /* 0x7ff000000e00742a */ /* 0x000fdc0003f0d200 */
[----:B------:R-:W-:Y:S02]  /*1b80*/  @!P0 IMAD.MOV.U32 R12, RZ, RZ, 0x0 ;  /* 0x00000000ff0c8424 */ /* 0x000fe400078e00ff */
[----:B------:R-:W-:-:S07]  /*1b90*/  @!P0 IMAD.MOV.U32 R13, RZ, RZ, 0x7ff00000 ;  /* 0x7ff00000ff0d8424 */ /* 0x000fce00078e00ff */
.L_x_41:
[----:B------:R-:W-:Y:S05]  /*1ba0*/  BSYNC.RECONVERGENT B2 ;  /* 0x0000000000027941 */ /* 0x000fea0003800200 */
.L_x_40:
        /* <DEDUP_REMOVED lines=10> */
.L_x_43:
[----:B------:R-:W-:Y:S05]  /*1c50*/  BSYNC.RECONVERGENT B2 ;  /* 0x0000000000027941 */ /* 0x000fea0003800200 */
.L_x_42:
[----:B------:R-:W-:Y:S01]  /*1c60*/  FSEL R10, R10, RZ, P4 ;  /* 0x000000ff0a0a7208 */ /* 0x000fe20002000000 */
[----:B------:R-:W-:Y:S01]  /*1c70*/  DMUL R6, R20, R6 ;  /* 0x0000000614067228 */ /* 0x000fe20000000000 */
[----:B------:R-:W-:Y:S01]  /*1c80*/  FSEL R11, R11, 1.875, P4 ;  /* 0x3ff000000b0b7808 */ /* 0x000fe20002000000 */
[----:B------:R-:W-:Y:S01]  /*1c90*/  DMUL R8, R22, R8 ;  /* 0x0000000816087228 */ /* 0x000fe20000000000 */
[----:B------:R-:W-:Y:S01]  /*1ca0*/  FSETP.GEU.AND P1, PT, |R27|, 6.5827683646048100446e-37, PT ;  /* 0x036000001b00780b */ /* 0x000fe20003f2e200 */
[----:B------:R-:W-:Y:S03]  /*1cb0*/  BSSY.RECONVERGENT B2, `(.L_x_44) ;  /* 0x0000010000027945 */ /* 0x000fe60003800200 */
[----:B------:R-:W-:Y:S01]  /*1cc0*/  DMUL R20, R20, R10 ;  /* 0x0000000a14147228 */ /* 0x000fe20000000000 */
[----:B------:R-:W-:Y:S01]  /*1cd0*/  FFMA R10, RZ, R25, R5 ;  /* 0x00000019ff0a7223 */ /* 0x000fe20000000005 */
[----:B------:R-:W-:-:S04]  /*1ce0*/  DFMA R6, R56, 0.5, R6 ;  /* 0x3fe000003806782b */ /* 0x000fc80000000006 */
[----:B------:R-:W-:Y:S02]  /*1cf0*/  FSETP.GT.AND P0, PT, |R10|, 1.469367938527859385e-39, PT ;  /* 0x001000000a00780b */ /* 0x000fe40003f04200 */
[----:B------:R-:W-:-:S08]  /*1d00*/  DFMA R8, R8, 0.5, R20 ;  /* 0x3fe000000808782b */ /* 0x000fd00000000014 */
[----:B------:R-:W-:-:S03]  /*1d10*/  DADD R8, R6, R8 ;  /* 0x0000000006087229 */ /* 0x000fc60000000008 */
[----:B------:R-:W-:Y:S08]  /*1d20*/  @P0 BRA P1, `(.L_x_45) ;  /* 0x0000000000200947 */ /* 0x000ff00000800000 */
[----:B------:R-:W-:Y:S01]  /*1d30*/  IMAD.MOV.U32 R46, RZ, RZ, R26 ;  /* 0x000000ffff2e7224 */ /* 0x000fe200078e001a */
[----:B------:R-:W-:Y:S01]  /*1d40*/  MOV R30, 0x1d90 ;  /* 0x00001d90001e7802 */ /* 0x000fe20000000f00 */
[----:B------:R-:W-:Y:S02]  /*1d50*/  IMAD.MOV.U32 R47, RZ, RZ, R27 ;  /* 0x000000ffff2f7224 */ /* 0x000fe400078e001b */
[----:B------:R-:W-:Y:S02]  /*1d60*/  IMAD.MOV.U32 R6, RZ, RZ, R24 ;  /* 0x000000ffff067224 */ /* 0x000fe400078e0018 */
[----:B------:R-:W-:-:S07]  /*1d70*/  IMAD.MOV.U32 R7, RZ, RZ, R25 ;  /* 0x000000ffff077224 */ /* 0x000fce00078e0019 */
[----:B------:R-:W-:Y:S05]  /*1d80*/  CALL.REL.NOINC `($__internal_0_$__cuda_sm20_div_rn_f64_full) ;  /* 0x0000000400487944 */ /* 0x000fea0003c00000 */
[----:B------:R-:W-:Y:S02]  /*1d90*/  IMAD.MOV.U32 R4, RZ, RZ, R52 ;  /* 0x000000ffff047224 */ /* 0x000fe400078e0034 */
[----:B------:R-:W-:-:S07]  /*1da0*/  IMAD.MOV.U32 R5, RZ, RZ, R53 ;  /* 0x000000ffff057224 */ /* 0x000fce00078e0035 */
.L_x_45:
[----:B------:R-:W-:Y:S05]  /*1db0*/  BSYNC.RECONVERGENT B2 ;  /* 0x0000000000027941 */ /* 0x000fea0003800200 */
.L_x_44:
[----:B------:R-:W-:Y:S01]  /*1dc0*/  DFMA R8, R24, R8, R4 ;  /* 0x000000081808722b */ /* 0x000fe20000000004 */
[----:B------:R-:W-:Y:S04]  /*1dd0*/  BSSY.RECONVERGENT B2, `(.L_x_46) ;  /* 0x0000035000027945 */ /* 0x000fe80003800200 */
[----:B------:R-:W-:Y:S03]  /*1de0*/  BSSY.RELIABLE B3, `(.L_x_47) ;  /* 0x0000032000037945 */ /* 0x000fe60003800100 */
[----:B------:R-:W-:-:S08]  /*1df0*/  DADD R62, R62, -R8 ;  /* 0x000000003e3e7229 */ /* 0x000fd00000000808 */
[----:B------:R-:W-:-:S14]  /*1e00*/  DSETP.GEU.AND P0, PT, R62, RZ, PT ;  /* 0x000000ff3e00722a */ /* 0x000fdc0003f0e000 */
[----:B------:R-:W-:Y:S05]  /*1e10*/  @!P0 BRA `(.L_x_48) ;  /* 0x0000000000b88947 */ /* 0x000fea0003800000 */
[----:B------:R-:W-:Y:S01]  /*1e20*/  DADD R4, -RZ, -R62 ;  /* 0x00000000ff047229 */ /* 0x000fe2000000093e */
[----:B------:R-:W-:Y:S01]  /*1e30*/  BSSY.RECONVERGENT B4, `(.L_x_49) ;  /* 0x0000007000047945 */ /* 0x000fe20003800200 */
[----:B------:R-:W-:Y:S01]  /*1e40*/  IMAD.MOV.U32 R30, RZ, RZ, -0x74eba897 ;  /* 0x8b145769ff1e7424 */ /* 0x000fe200078e00ff */
[----:B------:R-:W-:Y:S02]  /*1e50*/  MOV R9, 0x4005bf0a ;  /* 0x4005bf0a00097802 */ /* 0x000fe40000000f00 */
[----:B------:R-:W-:-:S05]  /*1e60*/  MOV R8, 0x1ea0 ;  /* 0x00001ea000087802 */ /* 0x000fca0000000f00 */
[----:B------:R-:W-:Y:S02]  /*1e70*/  IMAD.MOV.U32 R6, RZ, RZ, R4 ;  /* 0x000000ffff067224 */ /* 0x000fe400078e0004 */
[----:B------:R-:W-:-:S07]  /*1e80*/  IMAD.MOV.U32 R7, RZ, RZ, R5 ;  /* 0x000000ffff077224 */ /* 0x000fce00078e0005 */
[----:B------:R-:W-:Y:S05]  /*1e90*/  CALL.REL.NOINC `($_Z8SimulatePdiP17curandStateXORWOWP7setting$__internal_accurate_pow) ;  /* 0x0000000800747944 */ /* 0x000fea0003c00000 */
[----:B------:R-:W-:Y:S05]  /*1ea0*/  BSYNC.RECONVERGENT B4 ;  /* 0x0000000000047941 */ /* 0x000fea0003800200 */
.L_x_49:
[----:B------:R-:W-:Y:S01]  /*1eb0*/  SHF.R.U32.HI R7, RZ, 0x2, R32 ;  /* 0x00000002ff077819 */ /* 0x000fe20000011620 */
[----:B------:R-:W-:Y:S01]  /*1ec0*/  IMAD.SHL.U32 R6, R31, 0x10, RZ ;  /* 0x000000101f067824 */ /* 0x000fe200078e00ff */
[----:B------:R0:W-:Y:S01]  /*1ed0*/  STG.E.64 desc[UR36][R18.64+0x8], R34 ;  /* 0x0000082212007986 */ /* 0x0001e2000c101b24 */
[----:B------:R-:W-:Y:S01]  /*1ee0*/  IMAD.MOV.U32 R8, RZ, RZ, -0x74eba897 ;  /* 0x8b145769ff087424 */ /* 0x000fe200078e00ff */
[----:B------:R-:W-:Y:S01]  /*1ef0*/  LOP3.LUT R7, R7, R32, RZ, 0x3c, !PT ;  /* 0x0000002007077212 */ /* 0x000fe200078e3cff */
[----:B------:R-:W-:Y:S01]  /*1f00*/  IMAD.MOV.U32 R9, RZ, RZ, 0x4005bf0a ;  /* 0x4005bf0aff097424 */ /* 0x000fe200078e00ff */
[----:B------:R-:W-:Y:S01]  /*1f10*/  BSSY.RECONVERGENT B4, `(.L_x_50) ;  /* 0x0000019000047945 */ /* 0x000fe20003800200 */
[----:B------:R-:W-:Y:S01]  /*1f20*/  VIADD R32, R36, 0xb0f8a ;  /* 0x000b0f8a24207836 */ /* 0x000fe20000000000 */
[----:B------:R-:W-:Y:S01]  /*1f30*/  DSETP.NEU.AND P2, PT, R62, RZ, PT ;  /* 0x000000ff3e00722a */ /* 0x000fe20003f4d000 */
[C---:B------:R-:W-:Y:S02]  /*1f40*/  IMAD.SHL.U32 R10, R7.reuse, 0x2, RZ ;  /* 0x00000002070a7824 */ /* 0x040fe400078e00ff */
[----:B------:R-:W-:Y:S01]  /*1f50*/  IMAD.MOV.U32 R12, RZ, RZ, R31 ;  /* 0x000000ffff0c7224 */ /* 0x000fe200078e001f */
[----:B------:R0:W-:Y:S01]  /*1f60*/  STG.E.64 desc[UR36][R18.64], R32 ;  /* 0x0000002012007986 */ /* 0x0001e2000c101b24 */
[----:B------:R-:W-:Y:S01]  /*1f70*/  IMAD.MOV.U32 R11, RZ, RZ, 0x2f800000 ;  /* 0x2f800000ff0b7424 */ /* 0x000fe200078e00ff */
[----:B------:R-:W-:-:S04]  /*1f80*/  LOP3.LUT R6, R7, R10, R6, 0x96, !PT ;  /* 0x0000000a07067212 */ /* 0x000fc800078e9606 */
[----:B------:R-:W-:Y:S01]  /*1f90*/  LOP3.LUT R13, R6, R31, RZ, 0x3c, !PT ;  /* 0x0000001f060d7212 */ /* 0x000fe200078e3cff */
[----:B------:R-:W-:-:S04]  /*1fa0*/  DADD R6, -R62, R8 ;  /* 0x000000003e067229 */ /* 0x000fc80000000108 */
[----:B------:R0:W-:Y:S02]  /*1fb0*/  STG.E.64 desc[UR36][R18.64+0x10], R12 ;  /* 0x0000100c12007986 */ /* 0x0001e4000c101b24 */
[----:B------:R-:W-:-:S05]  /*1fc0*/  IMAD.IADD R6, R13, 0x1, R32 ;  /* 0x000000010d067824 */ /* 0x000fca00078e0220 */
[----:B------:R-:W-:Y:S02]  /*1fd0*/  I2FP.F32.U32 R10, R6 ;  /* 0x00000006000a7245 */ /* 0x000fe40000201000 */
[----:B------:R-:W-:-:S03]  /*1fe0*/  LOP3.LUT R6, R7, 0x7ff00000, RZ, 0xc0, !PT ;  /* 0x7ff0000007067812 */ /* 0x000fc600078ec0ff */
[----:B------:R-:W-:Y:S01]  /*1ff0*/  FFMA R7, R10, R11, 1.1641532182693481445e-10 ;  /* 0x2f0000000a077423 */ /* 0x000fe2000000000b */
[----:B------:R-:W-:-:S05]  /*2000*/  ISETP.NE.AND P0, PT, R6, 0x7ff00000, PT ;  /* 0x7ff000000600780c */ /* 0x000fca0003f05270 */
[----:B------:R-:W1:Y:S08]  /*2010*/  F2F.F64.F32 R6, R7 ;  /* 0x0000000700067310 */ /* 0x000e700000201800 */
[----:B0-----:R-:W-:Y:S05]  /*2020*/  @P0 BRA `(.L_x_51) ;  /* 0x00000000001c0947 */ /* 0x001fea0003800000 */
[----:B------:R-:W-:-:S14]  /*2030*/  DSETP.NAN.AND P0, PT, R62, R62, PT ;  /* 0x0000003e3e00722a */ /* 0x000fdc0003f08000 */
[----:B------:R-:W-:Y:S01]  /*2040*/  @P0 DADD R46, -R62, R8 ;  /* 0x000000003e2e0229 */ /* 0x000fe20000000108 */
[----:B------:R-:W-:Y:S10]  /*2050*/  @P0 BRA `(.L_x_51) ;  /* 0x0000000000100947 */ /* 0x000ff40003800000 */
[----:B------:R-:W-:-:S14]  /*2060*/  DSETP.NEU.AND P0, PT, |R62|, +INF , PT ;  /* 0x7ff000003e00742a */ /* 0x000fdc0003f0d200 */
[----:B------:R-:W-:Y:S01]  /*2070*/  @!P0 ISETP.GE.AND P1, PT, R5, RZ, PT ;  /* 0x000000ff0500820c */ /* 0x000fe20003f26270 */
[----:B------:R-:W-:-:S03]  /*2080*/  @!P0 IMAD.MOV.U32 R46, RZ, RZ, RZ ;  /* 0x000000ffff2e8224 */ /* 0x000fc600078e00ff */
[----:B------:R-:W-:-:S09]  /*2090*/  @!P0 SEL R47, RZ, 0x7ff00000, !P1 ;  /* 0x7ff00000ff2f8807 */ /* 0x000fd20004800000 */
.L_x_51:
[----:B------:R-:W-:Y:S05]  /*20a0*/  BSYNC.RECONVERGENT B4 ;  /* 0x0000000000047941 */ /* 0x000fea0003800200 */
.L_x_50:
[----:B------:R-:W-:Y:S02]  /*20b0*/  FSEL R4, R46, RZ, P2 ;  /* 0x000000ff2e047208 */ /* 0x000fe40001000000 */
[----:B------:R-:W-:-:S06]  /*20c0*/  FSEL R5, R47, 1.875, P2 ;  /* 0x3ff000002f057808 */ /* 0x000fcc0001000000 */
[----:B-1----:R-:W-:-:S14]  /*20d0*/  DSETP.GT.AND P0, PT, R4, R6, PT ;  /* 0x000000060400722a */ /* 0x002fdc0003f04000 */
[----:B------:R-:W-:Y:S05]  /*20e0*/  @!P0 BREAK.RELIABLE B3 ;  /* 0x0000000000038942 */ /* 0x000fea0003800100 */
[----:B------:R-:W-:Y:S05]  /*20f0*/  @!P0 BRA `(.L_x_52) ;  /* 0x0000000000088947 */ /* 0x000fea0003800000 */
.L_x_48:
[----:B------:R-:W-:Y:S05]  /*2100*/  BSYNC.RELIABLE B3 ;  /* 0x0000000000037941 */ /* 0x000fea0003800100 */
.L_x_47:
[----:B------:R0:W-:Y:S02]  /*2110*/  STG.E.64 desc[UR36][R42.64], R28 ;  /* 0x0000001c2a007986 */ /* 0x0001e4000c101b24 */
.L_x_52:
[----:B------:R-:W-:Y:S05]  /*2120*/  BSYNC.RECONVERGENT B2 ;  /* 0x0000000000027941 */ /* 0x000fea0003800200 */
.L_x_46:
[----:B------:R-:W1:Y:S02]  /*2130*/  LDC.64 R4, c[0x0][0x398] ;  /* 0x0000e600ff047b82 */ /* 0x000e640000000a00 */
[----:B-1----:R-:W2:Y:S01]  /*2140*/  LDG.E R6, desc[UR36][R4.64+0x10] ;  /* 0x0000102404067981 */ /* 0x002ea2000c1e1900 */
[----:B------:R-:W-:-:S05]  /*2150*/  VIADD R3, R3, 0x1 ;  /* 0x0000000103037836 */ /* 0x000fca0000000000 */
[----:B--2---:R-:W-:-:S13]  /*2160*/  ISETP.GE.AND P0, PT, R3, R6, PT ;  /* 0x000000060300720c */ /* 0x004fda0003f06270 */
[----:B------:R-:W-:Y:S05]  /*2170*/  @!P0 BRA `(.L_x_53) ;  /* 0xffffffe000bc8947 */ /* 0x000fea000383ffff */
[----:B------:R-:W-:Y:S05]  /*2180*/  BSYNC.RECONVERGENT B0 ;  /* 0x0000000000007941 */ /* 0x000fea0003800200 */
.L_x_7:
[----:B------:R1:W5:Y:S02]  /*2190*/  LDG.E R3, desc[UR36][R4.64+0xc] ;  /* 0x00000c2404037981 */ /* 0x000364000c1e1900 */
.L_x_6:
[----:B------:R-:W-:Y:S05]  /*21a0*/  BSYNC.RECONVERGENT B1 ;  /* 0x0000000000017941 */ /* 0x000fea0003800200 */
.L_x_5:
[----:B-----5:R-:W-:Y:S01]  /*21b0*/  ISETP.GE.AND P0, PT, R0, R3, PT ;  /* 0x000000030000720c */ /* 0x020fe20003f06270 */
[----:B------:R-:W-:-:S12]  /*21c0*/  IMAD.MOV.U32 R8, RZ, RZ, R0 ;  /* 0x000000ffff087224 */ /* 0x000fd800078e0000 */
[----:B------:R-:W-:Y:S05]  /*21d0*/  @!P0 BRA `(.L_x_54) ;  /* 0xffffffdc00e48947 */ /* 0x000fea000383ffff */
.L_x_4:
[----:B------:R-:W-:Y:S01]  /*21e0*/  MOV R0, 0x50 ;  /* 0x0000005000007802 */ /* 0x000fe20000000f00 */
[----:B------:R-:W-:Y:S05]  /*21f0*/  WARPSYNC.ALL ;  /* 0x0000000000007948 */ /* 0x000fea0003800000 */
[----:B------:R-:W-:Y:S01]  /*2200*/  BAR.SYNC.DEFER_BLOCKING 0x0 ;  /* 0x0000000000007b1d */ /* 0x000fe20000010000 */
[----:B------:R-:W-:-:S07]  /*2210*/  CS2R R6, SRZ ;  /* 0x0000000000067805 */ /* 0x000fce000001ff00 */
[----:B------:R2:W3:Y:S01]  /*2220*/  LDC.64 R8, c[0x4][R0] ;  /* 0x0100000000087b82 */ /* 0x0004e20000000a00 */
[----:B------:R-:W0:Y:S02]  /*2230*/  LDCU.64 UR4, c[0x4][0x40] ;  /* 0x01000800ff0477ac */ /* 0x000e240008000a00 */
[----:B01----:R-:W-:Y:S02]  /*2240*/  IMAD.U32 R4, RZ, RZ, UR4 ;  /* 0x00000004ff047e24 */ /* 0x003fe4000f8e00ff */
[----:B--2---:R-:W-:-:S07]  /*2250*/  IMAD.U32 R5, RZ, RZ, UR5 ;  /* 0x00000005ff057e24 */ /* 0x004fce000f8e00ff */
[----:B------:R-:W-:-:S07]  /*2260*/  LEPC R20, `(.L_x_55) ;  /* 0x000000001014794e */ /* 0x000fce0000000000 */
[----:B---3--:R-:W-:Y:S05]  /*2270*/  CALL.ABS.NOINC R8 ;  /* 0x0000000008007343 */ /* 0x008fea0003c00000 */
.L_x_55:
[----:B------:R-:W-:-:S13]  /*2280*/  ISETP.NE.AND P6, PT, R16, RZ, PT ;  /* 0x000000ff1000720c */ /* 0x000fda0003fc5270 */
[----:B------:R-:W-:Y:S05]  /*2290*/  @P6 BRA `(.L_x_56) ;  /* 0xffffffdc00886947 */ /* 0x000fea000383ffff */
[----:B------:R-:W-:Y:S05]  /*22a0*/  EXIT ;  /* 0x000000000000794d */ /* 0x000fea0003800000 */
        .weak           $__internal_0_$__cuda_sm20_div_rn_f64_full
        .type           $__internal_0_$__cuda_sm20_div_rn_f64_full,@function
        .size           $__internal_0_$__cuda_sm20_div_rn_f64_full,($_Z8SimulatePdiP17curandStateXORWOWP7setting$__internal_accurate_pow - $__internal_0_$__cuda_sm20_div_rn_f64_full)
$__internal_0_$__cuda_sm20_div_rn_f64_full:
[C---:B------:R-:W-:Y:S01]  /*22b0*/  FSETP.GEU.AND P0, PT, |R7|.reuse, 1.469367938527859385e-39, PT ;  /* 0x001000000700780b */ /* 0x040fe20003f0e200 */
[----:B------:R-:W-:Y:S01]  /*22c0*/  IMAD.MOV.U32 R37, RZ, RZ, 0x1ca00000 ;  /* 0x1ca00000ff257424 */ /* 0x000fe200078e00ff */
[----:B------:R-:W-:Y:S01]  /*22d0*/  LOP3.LUT R44, R7, 0x800fffff, RZ, 0xc0, !PT ;  /* 0x800fffff072c7812 */ /* 0x000fe200078ec0ff */
[----:B------:R-:W-:Y:S01]  /*22e0*/  BSSY.RECONVERGENT B3, `(.L_x_57) ;  /* 0x0000055000037945 */ /* 0x000fe20003800200 */
[C---:B------:R-:W-:Y:S02]  /*22f0*/  FSETP.GEU.AND P2, PT, |R47|.reuse, 1.469367938527859385e-39, PT ;  /* 0x001000002f00780b */ /* 0x040fe40003f4e200 */
[----:B------:R-:W-:Y:S01]  /*2300*/  LOP3.LUT R45, R44, 0x3ff00000, RZ, 0xfc, !PT ;  /* 0x3ff000002c2d7812 */ /* 0x000fe200078efcff */
[----:B------:R-:W-:Y:S01]  /*2310*/  IMAD.MOV.U32 R44, RZ, RZ, R6 ;  /* 0x000000ffff2c7224 */ /* 0x000fe200078e0006 */
[----:B------:R-:W-:Y:S02]  /*2320*/  MOV R48, 0x1 ;  /* 0x0000000100307802 */ /* 0x000fe40000000f00 */
[----:B------:R-:W-:-:S02]  /*2330*/  LOP3.LUT R60, R47, 0x7ff00000, RZ, 0xc0, !PT ;  /* 0x7ff000002f3c7812 */ /* 0x000fc400078ec0ff */
[C---:B------:R-:W-:Y:S01]  /*2340*/  LOP3.LUT R59, R7.reuse, 0x7ff00000, RZ, 0xc0, !PT ;  /* 0x7ff00000073b7812 */ /* 0x040fe200078ec0ff */
[----:B------:R-:W-:Y:S02]  /*2350*/  @!P0 DMUL R44, R6, 8.98846567431157953865e+307 ;  /* 0x7fe00000062c8828 */ /* 0x000fe40000000000 */
[----:B------:R-:W-:Y:S01]  /*2360*/  IMAD.MOV.U32 R58, RZ, RZ, R60 ;  /* 0x000000ffff3a7224 */ /* 0x000fe200078e003c */
[C---:B------:R-:W-:Y:S02]  /*2370*/  ISETP.GE.U32.AND P1, PT, R60.reuse, R59, PT ;  /* 0x0000003b3c00720c */ /* 0x040fe40003f26070 */
[----:B------:R-:W-:Y:S01]  /*2380*/  @!P2 LOP3.LUT R17, R7, 0x7ff00000, RZ, 0xc0, !PT ;  /* 0x7ff000000711a812 */ /* 0x000fe200078ec0ff */
[----:B------:R-:W0:Y:S03]  /*2390*/  MUFU.RCP64H R49, R45 ;  /* 0x0000002d00317308 */ /* 0x000e260000001800 */
[----:B------:R-:W-:-:S04]  /*23a0*/  @!P2 ISETP.GE.U32.AND P3, PT, R60, R17, PT ;  /* 0x000000113c00a20c */ /* 0x000fc80003f66070 */
[----:B------:R-:W-:-:S04]  /*23b0*/  @!P2 SEL R17, R37, 0x63400000, !P3 ;  /* 0x634000002511a807 */ /* 0x000fc80005800000 */
[----:B------:R-:W-:Y:S01]  /*23c0*/  @!P2 LOP3.LUT R17, R17, 0x80000000, R47, 0xf8, !PT ;  /* 0x800000001111a812 */ /* 0x000fe200078ef82f */
[----:B0-----:R-:W-:-:S08]  /*23d0*/  DFMA R50, R48, -R44, 1 ;  /* 0x3ff000003032742b */ /* 0x001fd0000000082c */
[----:B------:R-:W-:-:S08]  /*23e0*/  DFMA R50, R50, R50, R50 ;  /* 0x000000323232722b */ /* 0x000fd00000000032 */
[----:B------:R-:W-:Y:S01]  /*23f0*/  DFMA R52, R48, R50, R48 ;  /* 0x000000323034722b */ /* 0x000fe20000000030 */
[----:B------:R-:W-:Y:S01]  /*2400*/  SEL R49, R37, 0x63400000, !P1 ;  /* 0x6340000025317807 */ /* 0x000fe20004800000 */
[----:B------:R-:W-:Y:S01]  /*2410*/  IMAD.MOV.U32 R48, RZ, RZ, R46 ;  /* 0x000000ffff307224 */ /* 0x000fe200078e002e */
[----:B------:R-:W-:Y:S01]  /*2420*/  @!P2 LOP3.LUT R51, R17, 0x100000, RZ, 0xfc, !PT ;  /* 0x001000001133a812 */ /* 0x000fe200078efcff */
[----:B------:R-:W-:Y:S01]  /*2430*/  @!P2 IMAD.MOV.U32 R50, RZ, RZ, RZ ;  /* 0x000000ffff32a224 */ /* 0x000fe200078e00ff */
[----:B------:R-:W-:Y:S01]  /*2440*/  LOP3.LUT R49, R49, 0x800fffff, R47, 0xf8, !PT ;  /* 0x800fffff31317812 */ /* 0x000fe200078ef82f */
[----:B------:R-:W-:Y:S02]  /*2450*/  IMAD.MOV.U32 R17, RZ, RZ, R59 ;  /* 0x000000ffff117224 */ /* 0x000fe400078e003b */
[----:B------:R-:W-:Y:S01]  /*2460*/  DFMA R54, R52, -R44, 1 ;  /* 0x3ff000003436742b */ /* 0x000fe2000000082c */
[----:B------:R-:W-:Y:S02]  /*2470*/  @!P0 LOP3.LUT R17, R45, 0x7ff00000, RZ, 0xc0, !PT ;  /* 0x7ff000002d118812 */ /* 0x000fe400078ec0ff */
[----:B------:R-:W-:-:S05]  /*2480*/  @!P2 DFMA R48, R48, 2, -R50 ;  /* 0x400000003030a82b */ /* 0x000fca0000000832 */
[----:B------:R-:W-:-:S05]  /*2490*/  DFMA R54, R52, R54, R52 ;  /* 0x000000363436722b */ /* 0x000fca0000000034 */
[----:B------:R-:W-:-:S03]  /*24a0*/  @!P2 LOP3.LUT R58, R49, 0x7ff00000, RZ, 0xc0, !PT ;  /* 0x7ff00000313aa812 */ /* 0x000fc600078ec0ff */
[----:B------:R-:W-:Y:S02]  /*24b0*/  DMUL R50, R54, R48 ;  /* 0x0000003036327228 */ /* 0x000fe40000000000 */
[----:B------:R-:W-:-:S05]  /*24c0*/  VIADD R59, R58, 0xffffffff ;  /* 0xffffffff3a3b7836 */ /* 0x000fca0000000000 */
[----:B------:R-:W-:Y:S01]  /*24d0*/  ISETP.GT.U32.AND P0, PT, R59, 0x7feffffe, PT ;  /* 0x7feffffe3b00780c */ /* 0x000fe20003f04070 */
[----:B------:R-:W-:Y:S01]  /*24e0*/  VIADD R59, R17, 0xffffffff ;  /* 0xffffffff113b7836 */ /* 0x000fe20000000000 */
[----:B------:R-:W-:-:S04]  /*24f0*/  DFMA R52, R50, -R44, R48 ;  /* 0x8000002c3234722b */ /* 0x000fc80000000030 */
[----:B------:R-:W-:-:S04]  /*2500*/  ISETP.GT.U32.OR P0, PT, R59, 0x7feffffe, P0 ;  /* 0x7feffffe3b00780c */ /* 0x000fc80000704470 */
[----:B------:R-:W-:-:S09]  /*2510*/  DFMA R50, R54, R52, R50 ;  /* 0x000000343632722b */ /* 0x000fd20000000032 */
[----:B------:R-:W-:Y:S05]  /*2520*/  @P0 BRA `(.L_x_58) ;  /* 0x00000000006c0947 */ /* 0x000fea0003800000 */
[----:B------:R-:W-:-:S04]  /*2530*/  LOP3.LUT R47, R7, 0x7ff00000, RZ, 0xc0, !PT ;  /* 0x7ff00000072f7812 */ /* 0x000fc800078ec0ff */
[CC--:B------:R-:W-:Y:S02]  /*2540*/  VIADDMNMX R17, R60.reuse, -R47.reuse, 0xb9600000, !PT ;  /* 0xb96000003c117446 */ /* 0x0c0fe4000780092f */
[----:B------:R-:W-:Y:S02]  /*2550*/  ISETP.GE.U32.AND P0, PT, R60, R47, PT ;  /* 0x0000002f3c00720c */ /* 0x000fe40003f06070 */
[----:B------:R-:W-:Y:S02]  /*2560*/  VIMNMX R17, PT, PT, R17, 0x46a00000, PT ;  /* 0x46a0000011117848 */ /* 0x000fe40003fe0100 */
[----:B------:R-:W-:-:S05]  /*2570*/  SEL R46, R37, 0x63400000, !P0 ;  /* 0x63400000252e7807 */ /* 0x000fca0004000000 */
[----:B------:R-:W-:Y:S02]  /*2580*/  IMAD.IADD R37, R17, 0x1, -R46 ;  /* 0x0000000111257824 */ /* 0x000fe400078e0a2e */
[----:B------:R-:W-:Y:S02]  /*2590*/  IMAD.MOV.U32 R46, RZ, RZ, RZ ;  /* 0x000000ffff2e7224 */ /* 0x000fe400078e00ff */
[----:B------:R-:W-:-:S06]  /*25a0*/  VIADD R47, R37, 0x7fe00000 ;  /* 0x7fe00000252f7836 */ /* 0x000fcc0000000000 */
[----:B------:R-:W-:-:S10]  /*25b0*/  DMUL R52, R50, R46 ;  /* 0x0000002e32347228 */ /* 0x000fd40000000000 */
[----:B------:R-:W-:-:S13]  /*25c0*/  FSETP.GTU.AND P0, PT, |R53|, 1.469367938527859385e-39, PT ;  /* 0x001000003500780b */ /* 0x000fda0003f0c200 */
[----:B------:R-:W-:Y:S05]  /*25d0*/  @P0 BRA `(.L_x_59) ;  /* 0x0000000000940947 */ /* 0x000fea0003800000 */
[----:B------:R-:W-:Y:S01]  /*25e0*/  DFMA R44, R50, -R44, R48 ;  /* 0x8000002c322c722b */ /* 0x000fe20000000030 */
[----:B------:R-:W-:-:S09]  /*25f0*/  IMAD.MOV.U32 R46, RZ, RZ, RZ ;  /* 0x000000ffff2e7224 */ /* 0x000fd200078e00ff */
[C---:B------:R-:W-:Y:S02]  /*2600*/  FSETP.NEU.AND P0, PT, R45.reuse, RZ, PT ;  /* 0x000000ff2d00720b */ /* 0x040fe40003f0d000 */
[----:B------:R-:W-:-:S04]  /*2610*/  LOP3.LUT R17, R45, 0x80000000, R7, 0x48, !PT ;  /* 0x800000002d117812 */ /* 0x000fc800078e4807 */
[----:B------:R-:W-:-:S07]  /*2620*/  LOP3.LUT R47, R17, R47, RZ, 0xfc, !PT ;  /* 0x0000002f112f7212 */ /* 0x000fce00078efcff */
[----:B------:R-:W-:Y:S05]  /*2630*/  @!P0 BRA `(.L_x_59) ;  /* 0x00000000007c8947 */ /* 0x000fea0003800000 */
[----:B------:R-:W-:Y:S01]  /*2640*/  IMAD.MOV R7, RZ, RZ, -R37 ;  /* 0x000000ffff077224 */ /* 0x000fe200078e0a25 */
[----:B------:R-:W-:Y:S01]  /*2650*/  DMUL.RP R46, R50, R46 ;  /* 0x0000002e322e7228 */ /* 0x000fe20000008000 */
[----:B------:R-:W-:-:S06]  /*2660*/  IMAD.MOV.U32 R6, RZ, RZ, RZ ;  /* 0x000000ffff067224 */ /* 0x000fcc00078e00ff */
[----:B------:R-:W-:-:S03]  /*2670*/  DFMA R6, R52, -R6, R50 ;  /* 0x800000063406722b */ /* 0x000fc60000000032 */
[----:B------:R-:W-:-:S03]  /*2680*/  LOP3.LUT R17, R47, R17, RZ, 0x3c, !PT ;  /* 0x000000112f117212 */ /* 0x000fc600078e3cff */
[----:B------:R-:W-:-:S04]  /*2690*/  IADD3 R6, PT, PT, -R37, -0x43300000, RZ ;  /* 0xbcd0000025067810 */ /* 0x000fc80007ffe1ff */
[----:B------:R-:W-:-:S04]  /*26a0*/  FSETP.NEU.AND P0, PT, |R7|, R6, PT ;  /* 0x000000060700720b */ /* 0x000fc80003f0d200 */
[----:B------:R-:W-:Y:S02]  /*26b0*/  FSEL R52, R46, R52, !P0 ;  /* 0x000000342e347208 */ /* 0x000fe40004000000 */
[----:B------:R-:W-:Y:S01]  /*26c0*/  FSEL R53, R17, R53, !P0 ;  /* 0x0000003511357208 */ /* 0x000fe20004000000 */
[----:B------:R-:W-:Y:S06]  /*26d0*/  BRA `(.L_x_59) ;  /* 0x0000000000547947 */ /* 0x000fec0003800000 */
.L_x_58:
[----:B------:R-:W-:-:S14]  /*26e0*/  DSETP.NAN.AND P0, PT, R46, R46, PT ;  /* 0x0000002e2e00722a */ /* 0x000fdc0003f08000 */
[----:B------:R-:W-:Y:S05]  /*26f0*/  @P0 BRA `(.L_x_60) ;  /* 0x0000000000440947 */ /* 0x000fea0003800000 */
[----:B------:R-:W-:-:S14]  /*2700*/  DSETP.NAN.AND P0, PT, R6, R6, PT ;  /* 0x000000060600722a */ /* 0x000fdc0003f08000 */
[----:B------:R-:W-:Y:S05]  /*2710*/  @P0 BRA `(.L_x_61) ;  /* 0x0000000000300947 */ /* 0x000fea0003800000 */
[----:B------:R-:W-:Y:S01]  /*2720*/  ISETP.NE.AND P0, PT, R58, R17, PT ;  /* 0x000000113a00720c */ /* 0x000fe20003f05270 */
[----:B------:R-:W-:Y:S02]  /*2730*/  IMAD.MOV.U32 R52, RZ, RZ, 0x0 ;  /* 0x00000000ff347424 */ /* 0x000fe400078e00ff */
[----:B------:R-:W-:-:S10]  /*2740*/  IMAD.MOV.U32 R53, RZ, RZ, -0x80000 ;  /* 0xfff80000ff357424 */ /* 0x000fd400078e00ff */
[----:B------:R-:W-:Y:S05]  /*2750*/  @!P0 BRA `(.L_x_59) ;  /* 0x0000000000348947 */ /* 0x000fea0003800000 */
[----:B------:R-:W-:Y:S02]  /*2760*/  ISETP.NE.AND P0, PT, R58, 0x7ff00000, PT ;  /* 0x7ff000003a00780c */ /* 0x000fe40003f05270 */
[----:B------:R-:W-:Y:S02]  /*2770*/  LOP3.LUT R53, R47, 0x80000000, R7, 0x48, !PT ;  /* 0x800000002f357812 */ /* 0x000fe400078e4807 */
[----:B------:R-:W-:-:S13]  /*2780*/  ISETP.EQ.OR P0, PT, R17, RZ, !P0 ;  /* 0x000000ff1100720c */ /* 0x000fda0004702670 */
[----:B------:R-:W-:Y:S01]  /*2790*/  @P0 LOP3.LUT R6, R53, 0x7ff00000, RZ, 0xfc, !PT ;  /* 0x7ff0000035060812 */ /* 0x000fe200078efcff */
[----:B------:R-:W-:Y:S01]  /*27a0*/  @!P0 IMAD.MOV.U32 R52, RZ, RZ, RZ ;  /* 0x000000ffff348224 */ /* 0x000fe200078e00ff */
[----:B------:R-:W-:-:S03]  /*27b0*/  @P0 MOV R52, RZ ;  /* 0x000000ff00340202 */ /* 0x000fc60000000f00 */
[----:B------:R-:W-:Y:S01]  /*27c0*/  @P0 IMAD.MOV.U32 R53, RZ, RZ, R6 ;  /* 0x000000ffff350224 */ /* 0x000fe200078e0006 */
[----:B------:R-:W-:Y:S06]  /*27d0*/  BRA `(.L_x_59) ;  /* 0x0000000000147947 */ /* 0x000fec0003800000 */
.L_x_61:
[----:B------:R-:W-:Y:S01]  /*27e0*/  LOP3.LUT R53, R7, 0x80000, RZ, 0xfc, !PT ;  /* 0x0008000007357812 */ /* 0x000fe200078efcff */
[----:B------:R-:W-:Y:S01]  /*27f0*/  IMAD.MOV.U32 R52, RZ, RZ, R6 ;  /* 0x000000ffff347224 */ /* 0x000fe200078e0006 */
[----:B------:R-:W-:Y:S06]  /*2800*/  BRA `(.L_x_59) ;  /* 0x0000000000087947 */ /* 0x000fec0003800000 */
.L_x_60:
[----:B------:R-:W-:Y:S01]  /*2810*/  LOP3.LUT R53, R47, 0x80000, RZ, 0xfc, !PT ;  /* 0x000800002f357812 */ /* 0x000fe200078efcff */
[----:B------:R-:W-:-:S07]  /*2820*/  IMAD.MOV.U32 R52, RZ, RZ, R46 ;  /* 0x000000ffff347224 */ /* 0x000fce00078e002e */
.L_x_59:
[----:B------:R-:W-:Y:S05]  /*2830*/  BSYNC.RECONVERGENT B3 ;  /* 0x0000000000037941 */ /* 0x000fea0003800200 */
.L_x_57:
[----:B------:R-:W-:Y:S02]  /*2840*/  IMAD.MOV.U32 R6, RZ, RZ, R30 ;  /* 0x000000ffff067224 */ /* 0x000fe400078e001e */
[----:B------:R-:W-:-:S04]  /*2850*/  IMAD.MOV.U32 R7, RZ, RZ, 0x0 ;  /* 0x00000000ff077424 */ /* 0x000fc800078e00ff */
[----:B------:R-:W-:Y:S05]  /*2860*/  RET.REL.NODEC R6 `(_Z8SimulatePdiP17curandStateXORWOWP7setting) ;  /* 0xffffffd406e47950 */ /* 0x000fea0003c3ffff */
        .type           $_Z8SimulatePdiP17curandStateXORWOWP7setting$__internal_accurate_pow,@function
        .size           $_Z8SimulatePdiP17curandStateXORWOWP7setting$__internal_accurate_pow,(.L_x_74 - $_Z8SimulatePdiP17curandStateXORWOWP7setting$__internal_accurate_pow)
$_Z8SimulatePdiP17curandStateXORWOWP7setting$__internal_accurate_pow:
[----:B------:R-:W-:Y:S01]  /*2870*/  ISETP.GT.U32.AND P0, PT, R9, 0xfffff, PT ;  /* 0x000fffff0900780c */ /* 0x000fe20003f04070 */
[----:B------:R-:W-:Y:S01]  /*2880*/  IMAD.MOV.U32 R44, RZ, RZ, R30 ;  /* 0x000000ffff2c7224 */ /* 0x000fe200078e001e */
[----:B------:R-:W-:Y:S01]  /*2890*/  UMOV UR4, 0x7d2cafe2 ;  /* 0x7d2cafe200047882 */ /* 0x000fe20000000000 */
[--C-:B------:R-:W-:Y:S01]  /*28a0*/  IMAD.MOV.U32 R45, RZ, RZ, R9.reuse ;  /* 0x000000ffff2d7224 */ /* 0x100fe200078e0009 */
[----:B------:R-:W-:Y:S01]  /*28b0*/  UMOV UR5, 0x3eb0f5ff ;  /* 0x3eb0f5ff00057882 */ /* 0x000fe20000000000 */
[--C-:B------:R-:W-:Y:S01]  /*28c0*/  IMAD.MOV.U32 R17, RZ, RZ, R9.reuse ;  /* 0x000000ffff117224 */ /* 0x100fe200078e0009 */
[----:B------:R-:W-:Y:S01]  /*28d0*/  SHF.R.U32.HI R9, RZ, 0x14, R9 ;  /* 0x00000014ff097819 */ /* 0x000fe20000011609 */
[----:B------:R-:W-:Y:S01]  /*28e0*/  IMAD.MOV.U32 R46, RZ, RZ, RZ ;  /* 0x000000ffff2e7224 */ /* 0x000fe200078e00ff */
[----:B------:R-:W-:Y:S01]  /*28f0*/  UMOV UR6, 0x3b39803f ;  /* 0x3b39803f00067882 */ /* 0x000fe20000000000 */
[----:B------:R-:W-:Y:S01]  /*2900*/  IMAD.MOV.U32 R48, RZ, RZ, 0x41ad3b5a ;  /* 0x41ad3b5aff307424 */ /* 0x000fe200078e00ff */
[----:B------:R-:W-:Y:S01]  /*2910*/  UMOV UR7, 0x3c7abc9e ;  /* 0x3c7abc9e00077882 */ /* 0x000fe20000000000 */
[----:B------:R-:W-:-:S02]  /*2920*/  IMAD.MOV.U32 R49, RZ, RZ, 0x3ed0f5d2 ;  /* 0x3ed0f5d2ff317424 */ /* 0x000fc400078e00ff */
[----:B------:R-:W-:-:S10]  /*2930*/  @!P0 DMUL R44, R44, 1.80143985094819840000e+16 ;  /* 0x435000002c2c8828 */ /* 0x000fd40000000000 */
[----:B------:R-:W-:Y:S01]  /*2940*/  @!P0 IMAD.MOV.U32 R17, RZ, RZ, R45 ;  /* 0x000000ffff118224 */ /* 0x000fe200078e002d */
[----:B------:R-:W-:Y:S01]  /*2950*/  @!P0 LEA.HI R9, R45, 0xffffffca, RZ, 0xc ;  /* 0xffffffca2d098811 */ /* 0x000fe200078f60ff */
[----:B------:R-:W-:Y:S02]  /*2960*/  @!P0 IMAD.MOV.U32 R30, RZ, RZ, R44 ;  /* 0x000000ffff1e8224 */ /* 0x000fe400078e002c */
[----:B------:R-:W-:Y:S01]  /*2970*/  IMAD.MOV.U32 R45, RZ, RZ, 0x43300000 ;  /* 0x43300000ff2d7424 */ /* 0x000fe200078e00ff */
[----:B------:R-:W-:Y:S01]  /*2980*/  LOP3.LUT R17, R17, 0x800fffff, RZ, 0xc0, !PT ;  /* 0x800fffff11117812 */ /* 0x000fe200078ec0ff */
[----:B------:R-:W-:Y:S02]  /*2990*/  IMAD.MOV.U32 R58, RZ, RZ, R30 ;  /* 0x000000ffff3a7224 */ /* 0x000fe400078e001e */
[----:B------:R-:W-:Y:S01]  /*29a0*/  VIADD R44, R9, 0xfffffc01 ;  /* 0xfffffc01092c7836 */ /* 0x000fe20000000000 */
[----:B------:R-:W-:-:S04]  /*29b0*/  LOP3.LUT R59, R17, 0x3ff00000, RZ, 0xfc, !PT ;  /* 0x3ff00000113b7812 */ /* 0x000fc800078efcff */
[----:B------:R-:W-:-:S13]  /*29c0*/  ISETP.GE.U32.AND P1, PT, R59, 0x3ff6a09f, PT ;  /* 0x3ff6a09f3b00780c */ /* 0x000fda0003f26070 */
[----:B------:R-:W-:Y:S02]  /*29d0*/  @P1 VIADD R17, R59, 0xfff00000 ;  /* 0xfff000003b111836 */ /* 0x000fe40000000000 */
[----:B------:R-:W-:Y:S01]  /*29e0*/  @P1 VIADD R44, R9, 0xfffffc02 ;  /* 0xfffffc02092c1836 */ /* 0x000fe20000000000 */
[C---:B------:R-:W-:Y:S01]  /*29f0*/  LOP3.LUT R9, R7.reuse, 0xff0fffff, RZ, 0xc0, !PT ;  /* 0xff0fffff07097812 */ /* 0x040fe200078ec0ff */
[----:B------:R-:W-:Y:S02]  /*2a00*/  @P1 IMAD.MOV.U32 R59, RZ, RZ, R17 ;  /* 0x000000ffff3b1224 */ /* 0x000fe400078e0011 */
[----:B------:R-:W-:Y:S01]  /*2a10*/  IMAD.SHL.U32 R17, R7, 0x2, RZ ;  /* 0x0000000207117824 */ /* 0x000fe200078e00ff */
[----:B------:R-:W-:-:S03]  /*2a20*/  LOP3.LUT R44, R44, 0x80000000, RZ, 0x3c, !PT ;  /* 0x800000002c2c7812 */ /* 0x000fc600078e3cff */
[C---:B------:R-:W-:Y:S01]  /*2a30*/  DADD R54, R58.reuse, 1 ;  /* 0x3ff000003a367429 */ /* 0x040fe20000000000 */
[----:B------:R-:W-:Y:S01]  /*2a40*/  ISETP.GT.U32.AND P0, PT, R17, -0x2000001, PT ;  /* 0xfdffffff1100780c */ /* 0x000fe20003f04070 */
[----:B------:R-:W-:-:S03]  /*2a50*/  DADD R58, R58, -1 ;  /* 0xbff000003a3a7429 */ /* 0x000fc60000000000 */
[----:B------:R-:W-:Y:S01]  /*2a60*/  SEL R7, R9, R7, P0 ;  /* 0x0000000709077207 */ /* 0x000fe20000000000 */
[----:B------:R-:W0:Y:S02]  /*2a70*/  MUFU.RCP64H R47, R55 ;  /* 0x00000037002f7308 */ /* 0x000e240000001800 */
[----:B0-----:R-:W-:-:S08]  /*2a80*/  DFMA R50, -R54, R46, 1 ;  /* 0x3ff000003632742b */ /* 0x001fd0000000012e */
[----:B------:R-:W-:-:S08]  /*2a90*/  DFMA R50, R50, R50, R50 ;  /* 0x000000323232722b */ /* 0x000fd00000000032 */
[----:B------:R-:W-:-:S08]  /*2aa0*/  DFMA R50, R46, R50, R46 ;  /* 0x000000322e32722b */ /* 0x000fd0000000002e */
[----:B------:R-:W-:-:S08]  /*2ab0*/  DMUL R46, R58, R50 ;  /* 0x000000323a2e7228 */ /* 0x000fd00000000000 */
[----:B------:R-:W-:-:S08]  /*2ac0*/  DFMA R46, R58, R50, R46 ;  /* 0x000000323a2e722b */ /* 0x000fd0000000002e */
[CC--:B------:R-:W-:Y:S02]  /*2ad0*/  DMUL R52, R46.reuse, R46.reuse ;  /* 0x0000002e2e347228 */ /* 0x0c0fe40000000000 */
[----:B------:R-:W-:-:S06]  /*2ae0*/  DMUL R70, R46, R46 ;  /* 0x0000002e2e467228 */ /* 0x000fcc0000000000 */
[----:B------:R-:W-:Y:S01]  /*2af0*/  DFMA R48, R52, UR4, R48 ;  /* 0x0000000434307c2b */ /* 0x000fe20008000030 */
[----:B------:R-:W-:Y:S01]  /*2b00*/  UMOV UR4, 0x75488a3f ;  /* 0x75488a3f00047882 */ /* 0x000fe20000000000 */
[----:B------:R-:W-:-:S06]  /*2b10*/  UMOV UR5, 0x3ef3b20a ;  /* 0x3ef3b20a00057882 */ /* 0x000fcc0000000000 */
[----:B------:R-:W-:Y:S01]  /*2b20*/  DFMA R54, R52, R48, UR4 ;  /* 0x0000000434367e2b */ /* 0x000fe20008000030 */
[----:B------:R-:W-:Y:S01]  /*2b30*/  UMOV UR4, 0xe4faecd5 ;  /* 0xe4faecd500047882 */ /* 0x000fe20000000000 */
[----:B------:R-:W-:Y:S01]  /*2b40*/  UMOV UR5, 0x3f1745cd ;  /* 0x3f1745cd00057882 */ /* 0x000fe20000000000 */
[----:B------:R-:W-:-:S05]  /*2b50*/  DADD R48, R58, -R46 ;  /* 0x000000003a307229 */ /* 0x000fca000000082e */
[----:B------:R-:W-:Y:S01]  /*2b60*/  DFMA R54, R52, R54, UR4 ;  /* 0x0000000434367e2b */ /* 0x000fe20008000036 */
[----:B------:R-:W-:Y:S01]  /*2b70*/  UMOV UR4, 0x258a578b ;  /* 0x258a578b00047882 */ /* 0x000fe20000000000 */
[----:B------:R-:W-:Y:S01]  /*2b80*/  UMOV UR5, 0x3f3c71c7 ;  /* 0x3f3c71c700057882 */ /* 0x000fe20000000000 */
[----:B------:R-:W-:-:S05]  /*2b90*/  DADD R48, R48, R48 ;  /* 0x0000000030307229 */ /* 0x000fca0000000030 */
[----:B------:R-:W-:Y:S01]  /*2ba0*/  DFMA R54, R52, R54, UR4 ;  /* 0x0000000434367e2b */ /* 0x000fe20008000036 */
[----:B------:R-:W-:Y:S01]  /*2bb0*/  UMOV UR4, 0x9242b910 ;  /* 0x9242b91000047882 */ /* 0x000fe20000000000 */
[----:B------:R-:W-:Y:S01]  /*2bc0*/  UMOV UR5, 0x3f624924 ;  /* 0x3f62492400057882 */ /* 0x000fe20000000000 */
[----:B------:R-:W-:-:S05]  /*2bd0*/  DFMA R48, R58, -R46, R48 ;  /* 0x8000002e3a30722b */ /* 0x000fca0000000030 */
[----:B------:R-:W-:Y:S01]  /*2be0*/  DFMA R54, R52, R54, UR4 ;  /* 0x0000000434367e2b */ /* 0x000fe20008000036 */
[----:B------:R-:W-:Y:S01]  /*2bf0*/  UMOV UR4, 0x99999dfb ;  /* 0x99999dfb00047882 */ /* 0x000fe20000000000 */
[----:B------:R-:W-:Y:S01]  /*2c00*/  UMOV UR5, 0x3f899999 ;  /* 0x3f89999900057882 */ /* 0x000fe20000000000 */
[----:B------:R-:W-:-:S05]  /*2c10*/  DMUL R48, R50, R48 ;  /* 0x0000003032307228 */ /* 0x000fca0000000000 */
[----:B------:R-:W-:Y:S01]  /*2c20*/  DFMA R54, R52, R54, UR4 ;  /* 0x0000000434367e2b */ /* 0x000fe20008000036 */
[----:B------:R-:W-:Y:S01]  /*2c30*/  UMOV UR4, 0x55555555 ;  /* 0x5555555500047882 */ /* 0x000fe20000000000 */
[----:B------:R-:W-:-:S06]  /*2c40*/  UMOV UR5, 0x3fb55555 ;  /* 0x3fb5555500057882 */ /* 0x000fcc0000000000 */
[----:B------:R-:W-:-:S08]  /*2c50*/  DFMA R58, R52, R54, UR4 ;  /* 0x00000004343a7e2b */ /* 0x000fd00008000036 */
[----:B------:R-:W-:Y:S01]  /*2c60*/  DADD R50, -R58, UR4 ;  /* 0x000000043a327e29 */ /* 0x000fe20008000100 */
[----:B------:R-:W-:Y:S01]  /*2c70*/  UMOV UR4, 0xb9e7b0 ;  /* 0x00b9e7b000047882 */ /* 0x000fe20000000000 */
[----:B------:R-:W-:-:S06]  /*2c80*/  UMOV UR5, 0x3c46a4cb ;  /* 0x3c46a4cb00057882 */ /* 0x000fcc0000000000 */
[----:B------:R-:W-:Y:S02]  /*2c90*/  DFMA R54, R52, R54, R50 ;  /* 0x000000363436722b */ /* 0x000fe40000000032 */
[----:B------:R-:W-:Y:S01]  /*2ca0*/  DFMA R50, R46, R46, -R70 ;  /* 0x0000002e2e32722b */ /* 0x000fe20000000846 */
[----:B------:R-:W-:Y:S01]  /*2cb0*/  IADD3 R53, PT, PT, R49, 0x100000, RZ ;  /* 0x0010000031357810 */ /* 0x000fe20007ffe0ff */
[----:B------:R-:W-:-:S04]  /*2cc0*/  IMAD.MOV.U32 R52, RZ, RZ, R48 ;  /* 0x000000ffff347224 */ /* 0x000fc800078e0030 */
[----:B------:R-:W-:Y:S01]  /*2cd0*/  DADD R54, R54, -UR4 ;  /* 0x8000000436367e29 */ /* 0x000fe20008000000 */
[----:B------:R-:W-:Y:S01]  /*2ce0*/  UMOV UR4, 0x80000000 ;  /* 0x8000000000047882 */ /* 0x000fe20000000000 */
[C---:B------:R-:W-:Y:S01]  /*2cf0*/  DFMA R50, R46.reuse, R52, R50 ;  /* 0x000000342e32722b */ /* 0x040fe20000000032 */
[----:B------:R-:W-:Y:S01]  /*2d00*/  UMOV UR5, 0x43300000 ;  /* 0x4330000000057882 */ /* 0x000fe20000000000 */
[----:B------:R-:W-:Y:S02]  /*2d10*/  DMUL R52, R46, R70 ;  /* 0x000000462e347228 */ /* 0x000fe40000000000 */
[----:B------:R-:W-:Y:S01]  /*2d20*/  DADD R44, R44, -UR4 ;  /* 0x800000042c2c7e29 */ /* 0x000fe20008000000 */
[----:B------:R-:W-:Y:S01]  /*2d30*/  UMOV UR4, 0xfefa39ef ;  /* 0xfefa39ef00047882 */ /* 0x000fe20000000000 */
[----:B------:R-:W-:-:S04]  /*2d40*/  UMOV UR5, 0x3fe62e42 ;  /* 0x3fe62e4200057882 */ /* 0x000fc80000000000 */
[----:B------:R-:W-:-:S08]  /*2d50*/  DFMA R60, R46, R70, -R52 ;  /* 0x000000462e3c722b */ /* 0x000fd00000000834 */
[----:B------:R-:W-:Y:S02]  /*2d60*/  DFMA R70, R48, R70, R60 ;  /* 0x000000463046722b */ /* 0x000fe4000000003c */
[----:B------:R-:W-:-:S06]  /*2d70*/  DADD R60, R58, R54 ;  /* 0x000000003a3c7229 */ /* 0x000fcc0000000036 */
[----:B------:R-:W-:Y:S02]  /*2d80*/  DFMA R50, R46, R50, R70 ;  /* 0x000000322e32722b */ /* 0x000fe40000000046 */
[----:B------:R-:W-:-:S08]  /*2d90*/  DADD R58, R58, -R60 ;  /* 0x000000003a3a7229 */ /* 0x000fd0000000083c */
[----:B------:R-:W-:Y:S02]  /*2da0*/  DADD R58, R54, R58 ;  /* 0x00000000363a7229 */ /* 0x000fe4000000003a */
[----:B------:R-:W-:-:S08]  /*2db0*/  DMUL R54, R60, R52 ;  /* 0x000000343c367228 */ /* 0x000fd00000000000 */
[----:B------:R-:W-:-:S08]  /*2dc0*/  DFMA R70, R60, R52, -R54 ;  /* 0x000000343c46722b */ /* 0x000fd00000000836 */
[----:B------:R-:W-:-:S08]  /*2dd0*/  DFMA R50, R60, R50, R70 ;  /* 0x000000323c32722b */ /* 0x000fd00000000046 */
[----:B------:R-:W-:-:S08]  /*2de0*/  DFMA R58, R58, R52, R50 ;  /* 0x000000343a3a722b */ /* 0x000fd00000000032 */
[----:B------:R-:W-:-:S08]  /*2df0*/  DADD R50, R54, R58 ;  /* 0x0000000036327229 */ /* 0x000fd0000000003a */
[--C-:B------:R-:W-:Y:S02]  /*2e00*/  DADD R52, R46, R50.reuse ;  /* 0x000000002e347229 */ /* 0x100fe40000000032 */
[----:B------:R-:W-:-:S06]  /*2e10*/  DADD R54, R54, -R50 ;  /* 0x0000000036367229 */ /* 0x000fcc0000000832 */
[----:B------:R-:W-:Y:S02]  /*2e20*/  DADD R46, R46, -R52 ;  /* 0x000000002e2e7229 */ /* 0x000fe40000000834 */
[----:B------:R-:W-:-:S06]  /*2e30*/  DADD R54, R58, R54 ;  /* 0x000000003a367229 */ /* 0x000fcc0000000036 */
[----:B------:R-:W-:-:S08]  /*2e40*/  DADD R46, R50, R46 ;  /* 0x00000000322e7229 */ /* 0x000fd0000000002e */
[----:B------:R-:W-:-:S08]  /*2e50*/  DADD R46, R54, R46 ;  /* 0x00000000362e7229 */ /* 0x000fd0000000002e */
[----:B------:R-:W-:-:S08]  /*2e60*/  DADD R50, R48, R46 ;  /* 0x0000000030327229 */ /* 0x000fd0000000002e */
[----:B------:R-:W-:-:S08]  /*2e70*/  DADD R48, R52, R50 ;  /* 0x0000000034307229 */ /* 0x000fd00000000032 */
[--C-:B------:R-:W-:Y:S02]  /*2e80*/  DFMA R46, R44, UR4, R48.reuse ;  /* 0x000000042c2e7c2b */ /* 0x100fe40008000030 */
[----:B------:R-:W-:-:S06]  /*2e90*/  DADD R54, R52, -R48 ;  /* 0x0000000034367229 */ /* 0x000fcc0000000830 */
[----:B------:R-:W-:Y:S02]  /*2ea0*/  DFMA R52, R44, -UR4, R46 ;  /* 0x800000042c347c2b */ /* 0x000fe4000800002e */
[----:B------:R-:W-:-:S06]  /*2eb0*/  DADD R54, R50, R54 ;  /* 0x0000000032367229 */ /* 0x000fcc0000000036 */
[----:B------:R-:W-:-:S08]  /*2ec0*/  DADD R52, -R48, R52 ;  /* 0x0000000030347229 */ /* 0x000fd00000000134 */
[----:B------:R-:W-:-:S08]  /*2ed0*/  DADD R52, R54, -R52 ;  /* 0x0000000036347229 */ /* 0x000fd00000000834 */
[----:B------:R-:W-:-:S08]  /*2ee0*/  DFMA R44, R44, UR6, R52 ;  /* 0x000000062c2c7c2b */ /* 0x000fd00008000034 */
[----:B------:R-:W-:-:S08]  /*2ef0*/  DADD R48, R46, R44 ;  /* 0x000000002e307229 */ /* 0x000fd0000000002c */
[----:B------:R-:W-:Y:S02]  /*2f00*/  DADD R46, R46, -R48 ;  /* 0x000000002e2e7229 */ /* 0x000fe40000000830 */
[----:B------:R-:W-:-:S06]  /*2f10*/  DMUL R52, R48, R6 ;  /* 0x0000000630347228 */ /* 0x000fcc0000000000 */
[----:B------:R-:W-:Y:S02]  /*2f20*/  DADD R46, R44, R46 ;  /* 0x000000002c2e7229 */ /* 0x000fe4000000002e */
[----:B------:R-:W-:-:S08]  /*2f30*/  DFMA R48, R48, R6, -R52 ;  /* 0x000000063030722b */ /* 0x000fd00000000834 */
[----:B------:R-:W-:Y:S01]  /*2f40*/  DFMA R46, R46, R6, R48 ;  /* 0x000000062e2e722b */ /* 0x000fe20000000030 */
[----:B------:R-:W-:Y:S02]  /*2f50*/  IMAD.MOV.U32 R6, RZ, RZ, 0x652b82fe ;  /* 0x652b82feff067424 */ /* 0x000fe400078e00ff */
[----:B------:R-:W-:-:S05]  /*2f60*/  IMAD.MOV.U32 R7, RZ, RZ, 0x3ff71547 ;  /* 0x3ff71547ff077424 */ /* 0x000fca00078e00ff */
[----:B------:R-:W-:-:S08]  /*2f70*/  DADD R44, R52, R46 ;  /* 0x00000000342c7229 */ /* 0x000fd0000000002e */
[----:B------:R-:W-:Y:S02]  /*2f80*/  DFMA R6, R44, R6, 6.75539944105574400000e+15 ;  /* 0x433800002c06742b */ /* 0x000fe40000000006 */
[----:B------:R-:W-:-:S06]  /*2f90*/  FSETP.GEU.AND P0, PT, |R45|, 4.1917929649353027344, PT ;  /* 0x4086232b2d00780b */ /* 0x000fcc0003f0e200 */
[----:B------:R-:W-:-:S08]  /*2fa0*/  DADD R50, R6, -6.75539944105574400000e+15 ;  /* 0xc338000006327429 */ /* 0x000fd00000000000 */
[----:B------:R-:W-:Y:S01]  /*2fb0*/  DFMA R48, R50, -UR4, R44 ;  /* 0x8000000432307c2b */ /* 0x000fe2000800002c */
[----:B------:R-:W-:Y:S01]  /*2fc0*/  UMOV UR4, 0x3b39803f ;  /* 0x3b39803f00047882 */ /* 0x000fe20000000000 */
[----:B------:R-:W-:-:S06]  /*2fd0*/  UMOV UR5, 0x3c7abc9e ;  /* 0x3c7abc9e00057882 */ /* 0x000fcc0000000000 */
[----:B------:R-:W-:Y:S01]  /*2fe0*/  DFMA R48, R50, -UR4, R48 ;  /* 0x8000000432307c2b */ /* 0x000fe20008000030 */
[----:B------:R-:W-:Y:S01]  /*2ff0*/  UMOV UR4, 0x69ce2bdf ;  /* 0x69ce2bdf00047882 */ /* 0x000fe20000000000 */
[----:B------:R-:W-:Y:S01]  /*3000*/  IMAD.MOV.U32 R50, RZ, RZ, -0x35dec16 ;  /* 0xfca213eaff327424 */ /* 0x000fe200078e00ff */
[----:B------:R-:W-:Y:S01]  /*3010*/  UMOV UR5, 0x3e5ade15 ;  /* 0x3e5ade1500057882 */ /* 0x000fe20000000000 */
[----:B------:R-:W-:-:S06]  /*3020*/  IMAD.MOV.U32 R51, RZ, RZ, 0x3e928af3 ;  /* 0x3e928af3ff337424 */ /* 0x000fcc00078e00ff */
[----:B------:R-:W-:Y:S01]  /*3030*/  DFMA R50, R48, UR4, R50 ;  /* 0x0000000430327c2b */ /* 0x000fe20008000032 */
[----:B------:R-:W-:Y:S01]  /*3040*/  UMOV UR4, 0x62401315 ;  /* 0x6240131500047882 */ /* 0x000fe20000000000 */
[----:B------:R-:W-:-:S06]  /*3050*/  UMOV UR5, 0x3ec71dee ;  /* 0x3ec71dee00057882 */ /* 0x000fcc0000000000 */
[----:B------:R-:W-:Y:S01]  /*3060*/  DFMA R50, R48, R50, UR4 ;  /* 0x0000000430327e2b */ /* 0x000fe20008000032 */
        /* <DEDUP_REMOVED lines=20> */
[----:B------:R-:W-:-:S08]  /*31b0*/  DFMA R50, R48, R50, UR4 ;  /* 0x0000000430327e2b */ /* 0x000fd00008000032 */
[----:B------:R-:W-:-:S08]  /*31c0*/  DFMA R50, R48, R50, 1 ;  /* 0x3ff000003032742b */ /* 0x000fd00000000032 */
[----:B------:R-:W-:Y:S02]  /*31d0*/  DFMA R50, R48, R50, 1 ;  /* 0x3ff000003032742b */ /* 0x000fe40000000032 */
[----:B------:R-:W-:-:S08]  /*31e0*/  DADD R48, R52, -R44 ;  /* 0x0000000034307229 */ /* 0x000fd0000000082c */
[----:B------:R-:W-:Y:S01]  /*31f0*/  DADD R48, R46, R48 ;  /* 0x000000002e307229 */ /* 0x000fe20000000030 */
[----:B------:R-:W-:Y:S02]  /*3200*/  IMAD R47, R6, 0x100000, R51 ;  /* 0x00100000062f7824 */ /* 0x000fe400078e0233 */
[----:B------:R-:W-:Y:S01]  /*3210*/  IMAD.MOV.U32 R46, RZ, RZ, R50 ;  /* 0x000000ffff2e7224 */ /* 0x000fe200078e0032 */
[----:B------:R-:W-:Y:S07]  /*3220*/  @!P0 BRA `(.L_x_62) ;  /* 0x0000000000308947 */ /* 0x000fee0003800000 */
[----:B------:R-:W-:Y:S01]  /*3230*/  FSETP.GEU.AND P0, PT, |R45|, 4.2275390625, PT ;  /* 0x408748002d00780b */ /* 0x000fe20003f0e200 */
[C---:B------:R-:W-:Y:S02]  /*3240*/  DADD R46, R44.reuse, +INF ;  /* 0x7ff000002c2e7429 */ /* 0x040fe40000000000 */
[----:B------:R-:W-:-:S08]  /*3250*/  DSETP.GEU.AND P1, PT, R44, RZ, PT ;  /* 0x000000ff2c00722a */ /* 0x000fd00003f2e000 */
[----:B------:R-:W-:Y:S02]  /*3260*/  FSEL R46, R46, RZ, P1 ;  /* 0x000000ff2e2e7208 */ /* 0x000fe40000800000 */
[----:B------:R-:W-:Y:S02]  /*3270*/  @!P0 LEA.HI R7, R6, R6, RZ, 0x1 ;  /* 0x0000000606078211 */ /* 0x000fe400078f08ff */
[----:B------:R-:W-:Y:S02]  /*3280*/  FSEL R47, R47, RZ, P1 ;  /* 0x000000ff2f2f7208 */ /* 0x000fe40000800000 */
[----:B------:R-:W-:-:S05]  /*3290*/  @!P0 SHF.R.S32.HI R7, RZ, 0x1, R7 ;  /* 0x00000001ff078819 */ /* 0x000fca0000011407 */
[----:B------:R-:W-:Y:S02]  /*32a0*/  @!P0 IMAD.IADD R6, R6, 0x1, -R7 ;  /* 0x0000000106068824 */ /* 0x000fe400078e0a07 */
[----:B------:R-:W-:-:S03]  /*32b0*/  @!P0 IMAD R51, R7, 0x100000, R51 ;  /* 0x0010000007338824 */ /* 0x000fc600078e0233 */
[----:B------:R-:W-:Y:S01]  /*32c0*/  @!P0 LEA R7, R6, 0x3ff00000, 0x14 ;  /* 0x3ff0000006078811 */ /* 0x000fe200078ea0ff */
[----:B------:R-:W-:-:S06]  /*32d0*/  @!P0 IMAD.MOV.U32 R6, RZ, RZ, RZ ;  /* 0x000000ffff068224 */ /* 0x000fcc00078e00ff */
[----:B------:R-:W-:-:S11]  /*32e0*/  @!P0 DMUL R46, R50, R6 ;  /* 0x00000006322e8228 */ /* 0x000fd60000000000 */
.L_x_62:
[----:B------:R-:W-:Y:S01]  /*32f0*/  DFMA R48, R48, R46, R46 ;  /* 0x0000002e3030722b */ /* 0x000fe2000000002e */
[----:B------:R-:W-:Y:S01]  /*3300*/  IMAD.MOV.U32 R9, RZ, RZ, 0x0 ;  /* 0x00000000ff097424 */ /* 0x000fe200078e00ff */
[----:B------:R-:W-:-:S08]  /*3310*/  DSETP.NEU.AND P0, PT, |R46|, +INF , PT ;  /* 0x7ff000002e00742a */ /* 0x000fd00003f0d200 */
[----:B------:R-:W-:Y:S02]  /*3320*/  FSEL R46, R46, R48, !P0 ;  /* 0x000000302e2e7208 */ /* 0x000fe40004000000 */
[----:B------:R-:W-:Y:S01]  /*3330*/  FSEL R47, R47, R49, !P0 ;  /* 0x000000312f2f7208 */ /* 0x000fe20004000000 */
[----:B------:R-:W-:Y:S06]  /*3340*/  RET.REL.NODEC R8 `(_Z8SimulatePdiP17curandStateXORWOWP7setting) ;  /* 0xffffffcc082c7950 */ /* 0x000fec0003c3ffff */
.L_x_63:
        /* <DEDUP_REMOVED lines=11> */
.L_x_74:


//--------------------- .text._Z9init_randP17curandStateXORWOW --------------------------
	.section	.text._Z9init_randP17curandStateXORWOW,"ax",@progbits
	.align	128
        .global         _Z9init_randP17curandStateXORWOW
        .type           _Z9init_randP17curandStateXORWOW,@function
        .size           _Z9init_randP17curandStateXORWOW,(.L_x_78 - _Z9init_randP17curandStateXORWOW)
        .other          _Z9init_randP17curandStateXORWOW,@"STO_CUDA_ENTRY STV_DEFAULT"
_Z9init_randP17curandStateXORWOW:
.text._Z9init_randP17curandStateXORWOW:
[----:B------:R-:W-:Y:S01]  /*0000*/  LDC R1, c[0x0][0x37c] ;  /* 0x0000df00ff017b82 */ /* 0x000fe20000000800 */
[----:B------:R-:W0:Y:S07]  /*0010*/  S2R R13, SR_CTAID.X ;  /* 0x00000000000d7919 */ /* 0x000e2e0000002500 */
[----:B------:R-:W1:Y:S01]  /*0020*/  LDC.64 R6, c[0x0][0x380] ;  /* 0x0000e000ff067b82 */ /* 0x000e620000000a00 */
[----:B------:R-:W0:Y:S01]  /*0030*/  LDCU UR6, c[0x0][0x360] ;  /* 0x00006c00ff0677ac */ /* 0x000e220008000800 */
[----:B------:R-:W-:Y:S01]  /*0040*/  IMAD.MOV.U32 R2, RZ, RZ, -0x2dfc5089 ;  /* 0xd203af77ff027424 */ /* 0x000fe200078e00ff */
[----:B------:R-:W0:Y:S01]  /*0050*/  S2R R0, SR_TID.X ;  /* 0x0000000000007919 */ /* 0x000e220000002100 */
[----:B------:R-:W-:Y:S01]  /*0060*/  IMAD.MOV.U32 R3, RZ, RZ, -0x975f8c ;  /* 0xff68a074ff037424 */ /* 0x000fe200078e00ff */
[----:B------:R-:W2:Y:S01]  /*0070*/  LDCU.64 UR4, c[0x0][0x358] ;  /* 0x00006b00ff0477ac */ /* 0x000ea20008000a00 */
[----:B------:R-:W-:Y:S01]  /*0080*/  IMAD.MOV.U32 R4, RZ, RZ, -0x12697946 ;  /* 0xed9686baff047424 */ /* 0x000fe200078e00ff */
[----:B------:R-:W-:Y:S01]  /*0090*/  BSSY.RECONVERGENT B0, `(.L_x_64) ;  /* 0x00000db000007945 */ /* 0x000fe20003800200 */
[----:B------:R-:W-:-:S02]  /*00a0*/  IMAD.MOV.U32 R5, RZ, RZ, -0x75bd8fc ;  /* 0xf8a42704ff057424 */ /* 0x000fc400078e00ff */
[----:B------:R-:W-:Y:S02]  /*00b0*/  IMAD.MOV.U32 R8, RZ, RZ, -0x23270784 ;  /* 0xdcd8f87cff087424 */ /* 0x000fe400078e00ff */
[----:B------:R-:W-:Y:S02]  /*00c0*/  IMAD.MOV.U32 R9, RZ, RZ, -0x79aed88 ;  /* 0xf8651278ff097424 */ /* 0x000fe400078e00ff */
[----:B0-----:R-:W-:-:S04]  /*00d0*/  IMAD R13, R13, UR6, R0 ;  /* 0x000000060d0d7c24 */ /* 0x001fc8000f8e0200 */
[C---:B-1----:R-:W-:Y:S01]  /*00e0*/  IMAD.WIDE R6, R13.reuse, 0x30, R6 ;  /* 0x000000300d067825 */ /* 0x042fe200078e0206 */
[----:B------:R-:W-:-:S04]  /*00f0*/  ISETP.NE.AND P0, PT, R13, RZ, PT ;  /* 0x000000ff0d00720c */ /* 0x000fc80003f05270 */
[----:B--2---:R0:W-:Y:S04]  /*0100*/  STG.E.64 desc[UR4][R6.64], R2 ;  /* 0x0000000206007986 */ /* 0x0041e8000c101b04 */
[----:B------:R0:W-:Y:S04]  /*0110*/  STG.E.64 desc[UR4][R6.64+0x8], R4 ;  /* 0x0000080406007986 */ /* 0x0001e8000c101b04 */
[----:B------:R0:W-:Y:S01]  /*0120*/  STG.E.64 desc[UR4][R6.64+0x10], R8 ;  /* 0x0000100806007986 */ /* 0x0001e2000c101b04 */
[----:B------:R-:W-:Y:S05]  /*0130*/  @!P0 BRA `(.L_x_65) ;  /* 0x0000000c00408947 */ /* 0x000fea0003800000 */
[----:B------:R-:W-:Y:S01]  /*0140*/  SHF.R.S32.HI R0, RZ, 0x1f, R13 ;  /* 0x0000001fff007819 */ /* 0x000fe2000001140d */
[----:B------:R-:W-:-:S07]  /*0150*/  IMAD.MOV.U32 R12, RZ, RZ, RZ ;  /* 0x000000ffff0c7224 */ /* 0x000fce00078e00ff */
.L_x_71:
[----:B0-----:R-:W-:Y:S01]  /*0160*/  LOP3.LUT R2, R13, 0x3, RZ, 0xc0, !PT ;  /* 0x000000030d027812 */ /* 0x001fe200078ec0ff */
[----:B------:R-:W-:Y:S03]  /*0170*/  BSSY.RECONVERGENT B1, `(.L_x_66) ;  /* 0x00000c6000017945 */ /* 0x000fe60003800200 */
[----:B------:R-:W-:-:S04]  /*0180*/  ISETP.NE.U32.AND P0, PT, R2, RZ, PT ;  /* 0x000000ff0200720c */ /* 0x000fc80003f05070 */
[----:B------:R-:W-:-:S13]  /*0190*/  ISETP.NE.AND.EX P0, PT, RZ, RZ, PT, P0 ;  /* 0x000000ffff00720c */ /* 0x000fda0003f05300 */
[----:B------:R-:W-:Y:S05]  /*01a0*/  @!P0 BRA `(.L_x_67) ;  /* 0x0000000c00088947 */ /* 0x000fea0003800000 */
[----:B------:R-:W0:Y:S01]  /*01b0*/  LDC.64 R8, c[0x4][RZ] ;  /* 0x01000000ff087b82 */ /* 0x000e220000000a00 */
[----:B------:R-:W-:Y:S02]  /*01c0*/  IMAD.MOV.U32 R14, RZ, RZ, RZ ;  /* 0x000000ffff0e7224 */ /* 0x000fe400078e00ff */
[----:B0-----:R-:W-:-:S07]  /*01d0*/  IMAD.WIDE.U32 R8, R12, 0xc80, R8 ;  /* 0x00000c800c087825 */ /* 0x001fce00078e0008 */
.L_x_70:
[----:B0-----:R-:W-:Y:S01]  /*01e0*/  IMAD.MOV.U32 R15, RZ, RZ, RZ ;  /* 0x000000ffff0f7224 */ /* 0x001fe200078e00ff */
[----:B------:R-:W-:Y:S01]  /*01f0*/  CS2R R2, SRZ ;  /* 0x0000000000027805 */ /* 0x000fe2000001ff00 */
[----:B------:R-:W-:Y:S01]  /*0200*/  IMAD.MOV.U32 R17, RZ, RZ, RZ ;  /* 0x000000ffff117224 */ /* 0x000fe200078e00ff */
[----:B------:R-:W-:-:S07]  /*0210*/  CS2R R4, SRZ ;  /* 0x0000000000047805 */ /* 0x000fce000001ff00 */
.L_x_69:
[----:B------:R-:W-:-:S05]  /*0220*/  IMAD.WIDE.U32 R10, R17, 0x4, R6 ;  /* 0x00000004110a7825 */ /* 0x000fca00078e0006 */
[----:B------:R0:W5:Y:S01]  /*0230*/  LDG.E R16, desc[UR4][R10.64+0x4] ;  /* 0x000004040a107981 */ /* 0x000162000c1e1900 */
[----:B------:R-:W-:-:S07]  /*0240*/  IMAD.MOV.U32 R19, RZ, RZ, RZ ;  /* 0x000000ffff137224 */ /* 0x000fce00078e00ff */
.L_x_68:
[----:B-----5:R-:W-:Y:S01]  /*0250*/  SHF.R.U32.HI R24, RZ, R19, R16 ;  /* 0x00000013ff187219 */ /* 0x020fe20000011610 */
[----:B0-----:R-:W-:-:S03]  /*0260*/  IMAD.SHL.U32 R10, R17, 0x20, RZ ;  /* 0x00000020110a7824 */ /* 0x001fc600078e00ff */
[----:B------:R-:W-:Y:S01]  /*0270*/  LOP3.LUT R11, R24, 0x1, RZ, 0xc0, !PT ;  /* 0x00000001180b7812 */ /* 0x000fe200078ec0ff */
[----:B------:R-:W-:-:S03]  /*0280*/  IMAD.IADD R10, R10, 0x1, R19 ;  /* 0x000000010a0a7824 */ /* 0x000fc600078e0213 */
[----:B------:R-:W-:Y:S01]  /*0290*/  ISETP.NE.U32.AND P0, PT, R11, 0x1, PT ;  /* 0x000000010b00780c */ /* 0x000fe20003f05070 */
[----:B------:R-:W-:-:S03]  /*02a0*/  IMAD R11, R10, 0x5, RZ ;  /* 0x000000050a0b7824 */ /* 0x000fc600078e02ff */
[----:B------:R-:W-:Y:S01]  /*02b0*/  R2P PR, R24, 0x7e ;  /* 0x0000007e18007804 */ /* 0x000fe20000000000 */
[----:B------:R-:W-:-:S08]  /*02c0*/  IMAD.WIDE.U32 R10, R11, 0x4, R8 ;  /* 0x000000040b0a7825 */ /* 0x000fd000078e0008 */
[----:B------:R-:W2:Y:S04]  /*02d0*/  @!P0 LDG.E R18, desc[UR4][R10.64] ;  /* 0x000000040a128981 */ /* 0x000ea8000c1e1900 */
[----:B------:R-:W3:Y:S04]  /*02e0*/  @!P0 LDG.E R20, desc[UR4][R10.64+0x10] ;  /* 0x000010040a148981 */ /* 0x000ee8000c1e1900 */
[----:B------:R-:W4:Y:S04]  /*02f0*/  @P1 LDG.E R22, desc[UR4][R10.64+0x14] ;  /* 0x000014040a161981 */ /* 0x000f28000c1e1900 */
[----:B------:R-:W4:Y:S04]  /*0300*/  @P2 LDG.E R26, desc[UR4][R10.64+0x28] ;  /* 0x000028040a1a2981 */ /* 0x000f28000c1e1900 */
[----:B------:R-:W4:Y:S04]  /*0310*/  @!P0 LDG.E R21, desc[UR4][R10.64+0x4] ;  /* 0x000004040a158981 */ /* 0x000f28000c1e1900 */
[----:B------:R-:W4:Y:S04]  /*0320*/  @!P0 LDG.E R23, desc[UR4][R10.64+0xc] ;  /* 0x00000c040a178981 */ /* 0x000f28000c1e1900 */
[----:B------:R-:W4:Y:S04]  /*0330*/  @P1 LDG.E R25, desc[UR4][R10.64+0x18] ;  /* 0x000018040a191981 */ /* 0x000f28000c1e1900 */
[----:B------:R-:W4:Y:S04]  /*0340*/  @P3 LDG.E R28, desc[UR4][R10.64+0x3c] ;  /* 0x00003c040a1c3981 */ /* 0x000f28000c1e1900 */
[----:B------:R-:W4:Y:S01]  /*0350*/  @P6 LDG.E R27, desc[UR4][R10.64+0x7c] ;  /* 0x00007c040a1b6981 */ /* 0x000f22000c1e1900 */
[----:B--2---:R-:W-:-:S03]  /*0360*/  @!P0 LOP3.LUT R15, R15, R18, RZ, 0x3c, !PT ;  /* 0x000000120f0f8212 */ /* 0x004fc600078e3cff */
[----:B------:R-:W2:Y:S01]  /*0370*/  @!P0 LDG.E R18, desc[UR4][R10.64+0x8] ;  /* 0x000008040a128981 */ /* 0x000ea2000c1e1900 */
[----:B---3--:R-:W-:-:S03]  /*0380*/  @!P0 LOP3.LUT R3, R3, R20, RZ, 0x3c, !PT ;  /* 0x0000001403038212 */ /* 0x008fc600078e3cff */
[----:B------:R-:W3:Y:S01]  /*0390*/  @P1 LDG.E R20, desc[UR4][R10.64+0x24] ;  /* 0x000024040a141981 */ /* 0x000ee2000c1e1900 */
[----:B----4-:R-:W-:-:S03]  /*03a0*/  @P1 LOP3.LUT R15, R15, R22, RZ, 0x3c, !PT ;  /* 0x000000160f0f1212 */ /* 0x010fc600078e3cff */
[----:B------:R-:W4:Y:S01]  /*03b0*/  @P2 LDG.E R22, desc[UR4][R10.64+0x38] ;  /* 0x000038040a162981 */ /* 0x000f22000c1e1900 */
[----:B------:R-:W-:-:S03]  /*03c0*/  @P2 LOP3.LUT R15, R15, R26, RZ, 0x3c, !PT ;  /* 0x0000001a0f0f2212 */ /* 0x000fc600078e3cff */
[----:B------:R-:W4:Y:S01]  /*03d0*/  @P4 LDG.E R26, desc[UR4][R10.64+0x50] ;  /* 0x000050040a1a4981 */ /* 0x000f22000c1e1900 */
[----:B------:R-:W-:-:S03]  /*03e0*/  @!P0 LOP3.LUT R4, R4, R21, RZ, 0x3c, !PT ;  /* 0x0000001504048212 */ /* 0x000fc600078e3cff */
[----:B------:R-:W4:Y:S01]  /*03f0*/  @P1 LDG.E R21, desc[UR4][R10.64+0x20] ;  /* 0x000020040a151981 */ /* 0x000f22000c1e1900 */
[----:B------:R-:W-:-:S03]  /*0400*/  @!P0 LOP3.LUT R2, R2, R23, RZ, 0x3c, !PT ;  /* 0x0000001702028212 */ /* 0x000fc600078e3cff */
[----:B------:R-:W4:Y:S01]  /*0410*/  @P2 LDG.E R23, desc[UR4][R10.64+0x2c] ;  /* 0x00002c040a172981 */ /* 0x000f22000c1e1900 */
[----:B------:R-:W-:-:S03]  /*0420*/  @P1 LOP3.LUT R4, R4, R25, RZ, 0x3c, !PT ;  /* 0x0000001904041212 */ /* 0x000fc600078e3cff */
[----:B------:R-:W4:Y:S01]  /*0430*/  @P2 LDG.E R25, desc[UR4][R10.64+0x34] ;  /* 0x000034040a192981 */ /* 0x000f22000c1e1900 */
[----:B--2---:R-:W-:-:S03]  /*0440*/  @!P0 LOP3.LUT R5, R5, R18, RZ, 0x3c, !PT ;  /* 0x0000001205058212 */ /* 0x004fc600078e3cff */
[----:B------:R-:W2:Y:S01]  /*0450*/  @P1 LDG.E R18, desc[UR4][R10.64+0x1c] ;  /* 0x00001c040a121981 */ /* 0x000ea2000c1e1900 */
[----:B---3--:R-:W-:-:S03]  /*0460*/  @P1 LOP3.LUT R3, R3, R20, RZ, 0x3c, !PT ;  /* 0x0000001403031212 */ /* 0x008fc600078e3cff */
[----:B------:R-:W3:Y:S01]  /*0470*/  @P2 LDG.E R20, desc[UR4][R10.64+0x30] ;  /* 0x000030040a142981 */ /* 0x000ee2000c1e1900 */
[----:B----4-:R-:W-:-:S03]  /*0480*/  @P2 LOP3.LUT R3, R3, R22, RZ, 0x3c, !PT ;  /* 0x0000001603032212 */ /* 0x010fc600078e3cff */
[----:B------:R-:W4:Y:S01]  /*0490*/  @P3 LDG.E R22, desc[UR4][R10.64+0x4c] ;  /* 0x00004c040a163981 */ /* 0x000f22000c1e1900 */
[----:B------:R-:W-:-:S04]  /*04a0*/  @P3 LOP3.LUT R15, R15, R28, RZ, 0x3c, !PT ;  /* 0x0000001c0f0f3212 */ /* 0x000fc800078e3cff */
[----:B------:R-:W-:Y:S02]  /*04b0*/  @P4 LOP3.LUT R15, R15, R26, RZ, 0x3c, !PT ;  /* 0x0000001a0f0f4212 */ /* 0x000fe400078e3cff */
[----:B------:R-:W-:Y:S01]  /*04c0*/  @P1 LOP3.LUT R2, R2, R21, RZ, 0x3c, !PT ;  /* 0x0000001502021212 */ /* 0x000fe200078e3cff */
[----:B------:R-:W4:Y:S04]  /*04d0*/  @P5 LDG.E R26, desc[UR4][R10.64+0x64] ;  /* 0x000064040a1a5981 */ /* 0x000f28000c1e1900 */
[----:B------:R-:W4:Y:S01]  /*04e0*/  @P3 LDG.E R21, desc[UR4][R10.64+0x40] ;  /* 0x000040040a153981 */ /* 0x000f22000c1e1900 */
[----:B------:R-:W-:Y:S02]  /*04f0*/  @P2 LOP3.LUT R4, R4, R23, RZ, 0x3c, !PT ;  /* 0x0000001704042212 */ /* 0x000fe400078e3cff */
[----:B------:R-:W-:Y:S01]  /*0500*/  @P2 LOP3.LUT R2, R2, R25, RZ, 0x3c, !PT ;  /* 0x0000001902022212 */ /* 0x000fe200078e3cff */
[----:B------:R-:W4:Y:S04]  /*0510*/  @P3 LDG.E R23, desc[UR4][R10.64+0x48] ;  /* 0x000048040a173981 */ /* 0x000f28000c1e1900 */
[----:B------:R-:W4:Y:S01]  /*0520*/  @P4 LDG.E R25, desc[UR4][R10.64+0x54] ;  /* 0x000054040a194981 */ /* 0x000f22000c1e1900 */
[----:B--2---:R-:W-:-:S03]  /*0530*/  @P1 LOP3.LUT R5, R5, R18, RZ, 0x3c, !PT ;  /* 0x0000001205051212 */ /* 0x004fc600078e3cff */
[----:B------:R-:W2:Y:S01]  /*0540*/  @P3 LDG.E R18, desc[UR4][R10.64+0x44] ;  /* 0x000044040a123981 */ /* 0x000ea2000c1e1900 */
[----:B---3--:R-:W-:-:S03]  /*0550*/  @P2 LOP3.LUT R5, R5, R20, RZ, 0x3c, !PT ;  /* 0x0000001405052212 */ /* 0x008fc600078e3cff */
[----:B------:R-:W3:Y:S01]  /*0560*/  @P4 LDG.E R20, desc[UR4][R10.64+0x58] ;  /* 0x000058040a144981 */ /* 0x000ee2000c1e1900 */
[----:B----4-:R-:W-:-:S03]  /*0570*/  @P3 LOP3.LUT R3, R3, R22, RZ, 0x3c, !PT ;  /* 0x0000001603033212 */ /* 0x010fc600078e3cff */
[----:B------:R-:W4:Y:S01]  /*0580*/  @P4 LDG.E R22, desc[UR4][R10.64+0x60] ;  /* 0x000060040a164981 */ /* 0x000f22000c1e1900 */
[----:B------:R-:W-:Y:S02]  /*0590*/  LOP3.LUT P0, RZ, R24, 0x80, RZ, 0xc0, !PT ;  /* 0x0000008018ff7812 */ /* 0x000fe4000780c0ff */
[----:B------:R-:W-:Y:S02]  /*05a0*/  @P5 LOP3.LUT R15, R15, R26, RZ, 0x3c, !PT ;  /* 0x0000001a0f0f5212 */ /* 0x000fe400078e3cff */
[----:B------:R-:W4:Y:S01]  /*05b0*/  @P6 LDG.E R26, desc[UR4][R10.64+0x78] ;  /* 0x000078040a1a6981 */ /* 0x000f22000c1e1900 */
[----:B------:R-:W-:-:S03]  /*05c0*/  @P3 LOP3.LUT R4, R4, R21, RZ, 0x3c, !PT ;  /* 0x0000001504043212 */ /* 0x000fc600078e3cff */
[----:B------:R-:W4:Y:S01]  /*05d0*/  @P4 LDG.E R21, desc[UR4][R10.64+0x5c] ;  /* 0x00005c040a154981 */ /* 0x000f22000c1e1900 */
[----:B------:R-:W-:-:S03]  /*05e0*/  @P3 LOP3.LUT R2, R2, R23, RZ, 0x3c, !PT ;  /* 0x0000001702023212 */ /* 0x000fc600078e3cff */
[----:B------:R-:W4:Y:S01]  /*05f0*/  @P5 LDG.E R23, desc[UR4][R10.64+0x68] ;  /* 0x000068040a175981 */ /* 0x000f22000c1e1900 */
[----:B------:R-:W-:-:S03]  /*0600*/  @P4 LOP3.LUT R4, R4, R25, RZ, 0x3c, !PT ;  /* 0x0000001904044212 */ /* 0x000fc600078e3cff */
[----:B------:R-:W4:Y:S01]  /*0610*/  @P5 LDG.E R25, desc[UR4][R10.64+0x70] ;  /* 0x000070040a195981 */ /* 0x000f22000c1e1900 */
[----:B--2---:R-:W-:-:S03]  /*0620*/  @P3 LOP3.LUT R5, R5, R18, RZ, 0x3c, !PT ;  /* 0x0000001205053212 */ /* 0x004fc600078e3cff */
[----:B------:R-:W2:Y:S01]  /*0630*/  @P5 LDG.E R18, desc[UR4][R10.64+0x6c] ;  /* 0x00006c040a125981 */ /* 0x000ea2000c1e1900 */
[----:B---3--:R-:W-:-:S03]  /*0640*/  @P4 LOP3.LUT R5, R5, R20, RZ, 0x3c, !PT ;  /* 0x0000001405054212 */ /* 0x008fc600078e3cff */
[----:B------:R-:W3:Y:S01]  /*0650*/  @P5 LDG.E R20, desc[UR4][R10.64+0x74] ;  /* 0x000074040a145981 */ /* 0x000ee2000c1e1900 */
[----:B----4-:R-:W-:-:S03]  /*0660*/  @P4 LOP3.LUT R3, R3, R22, RZ, 0x3c, !PT ;  /* 0x0000001603034212 */ /* 0x010fc600078e3cff */
[----:B------:R-:W4:Y:S01]  /*0670*/  @P0 LDG.E R22, desc[UR4][R10.64+0x8c] ;  /* 0x00008c040a160981 */ /* 0x000f22000c1e1900 */
[----:B------:R-:W-:-:S03]  /*0680*/  @P6 LOP3.LUT R15, R15, R26, RZ, 0x3c, !PT ;  /* 0x0000001a0f0f6212 */ /* 0x000fc600078e3cff */
        /* <DEDUP_REMOVED lines=13> */
[----:B------:R-:W-:Y:S02]  /*0760*/  @P6 LOP3.LUT R4, R4, R27, RZ, 0x3c, !PT ;  /* 0x0000001b04046212 */ /* 0x000fe400078e3cff */
[----:B------:R-:W-:Y:S02]  /*0770*/  @P6 LOP3.LUT R2, R2, R21, RZ, 0x3c, !PT ;  /* 0x0000001502026212 */ /* 0x000fe400078e3cff */
[----:B------:R-:W-:Y:S02]  /*0780*/  @P0 LOP3.LUT R4, R4, R23, RZ, 0x3c, !PT ;  /* 0x0000001704040212 */ /* 0x000fe400078e3cff */
[----:B------:R-:W-:Y:S02]  /*0790*/  @P0 LOP3.LUT R2, R2, R25, RZ, 0x3c, !PT ;  /* 0x0000001902020212 */ /* 0x000fe400078e3cff */
[----:B--2---:R-:W-:Y:S02]  /*07a0*/  @P6 LOP3.LUT R5, R5, R18, RZ, 0x3c, !PT ;  /* 0x0000001205056212 */ /* 0x004fe400078e3cff */
[----:B---3--:R-:W-:-:S02]  /*07b0*/  @P6 LOP3.LUT R3, R3, R20, RZ, 0x3c, !PT ;  /* 0x0000001403036212 */ /* 0x008fc400078e3cff */
[----:B----4-:R-:W-:Y:S02]  /*07c0*/  @P0 LOP3.LUT R5, R5, R22, RZ, 0x3c, !PT ;  /* 0x0000001605050212 */ /* 0x010fe400078e3cff */
[----:B------:R-:W-:Y:S02]  /*07d0*/  @P0 LOP3.LUT R3, R3, R26, RZ, 0x3c, !PT ;  /* 0x0000001a03030212 */ /* 0x000fe400078e3cff */
[----:B------:R-:W-:-:S13]  /*07e0*/  R2P PR, R24.B1, 0x7f ;  /* 0x0000007f18007804 */ /* 0x000fda0000001000 */
[----:B------:R-:W2:Y:S04]  /*07f0*/  @P0 LDG.E R18, desc[UR4][R10.64+0xa0] ;  /* 0x0000a0040a120981 */ /* 0x000ea8000c1e1900 */
[----:B------:R-:W3:Y:S04]  /*0800*/  @P1 LDG.E R22, desc[UR4][R10.64+0xb4] ;  /* 0x0000b4040a161981 */ /* 0x000ee8000c1e1900 */
[----:B------:R-:W4:Y:S04]  /*0810*/  @P2 LDG.E R26, desc[UR4][R10.64+0xc8] ;  /* 0x0000c8040a1a2981 */ /* 0x000f28000c1e1900 */
[----:B------:R-:W4:Y:S04]  /*0820*/  @P3 LDG.E R28, desc[UR4][R10.64+0xdc] ;  /* 0x0000dc040a1c3981 */ /* 0x000f28000c1e1900 */
[----:B------:R-:W4:Y:S04]  /*0830*/  @P0 LDG.E R23, desc[UR4][R10.64+0xa4] ;  /* 0x0000a4040a170981 */ /* 0x000f28000c1e1900 */
[----:B------:R-:W4:Y:S04]  /*0840*/  @P0 LDG.E R20, desc[UR4][R10.64+0xa8] ;  /* 0x0000a8040a140981 */ /* 0x000f28000c1e1900 */
[----:B------:R-:W4:Y:S04]  /*0850*/  @P4 LDG.E R25, desc[UR4][R10.64+0xf0] ;  /* 0x0000f0040a194981 */ /* 0x000f28000c1e1900 */
        /* <DEDUP_REMOVED lines=21> */
[----:B------:R-:W-:Y:S02]  /*09b0*/  LOP3.LUT P0, RZ, R24, 0x8000, RZ, 0xc0, !PT ;  /* 0x0000800018ff7812 */ /* 0x000fe4000780c0ff */
[----:B----4-:R-:W-:Y:S01]  /*09c0*/  @P5 LOP3.LUT R15, R15, R26, RZ, 0x3c, !PT ;  /* 0x0000001a0f0f5212 */ /* 0x010fe200078e3cff */
[----:B------:R-:W4:Y:S04]  /*09d0*/  @P3 LDG.E R24, desc[UR4][R10.64+0xe4] ;  /* 0x0000e4040a183981 */ /* 0x000f28000c1e1900 */
[----:B------:R-:W2:Y:S01]  /*09e0*/  @P6 LDG.E R26, desc[UR4][R10.64+0x118] ;  /* 0x000118040a1a6981 */ /* 0x000ea2000c1e1900 */
        /* <DEDUP_REMOVED lines=8> */
[----:B---3--:R-:W-:-:S03]  /*0a70*/  @P2 LOP3.LUT R3, R3, R22, RZ, 0x3c, !PT ;  /* 0x0000001603032212 */ /* 0x008fc600078e3cff */
[----:B------:R-:W3:Y:S01]  /*0a80*/  @P4 LDG.E R22, desc[UR4][R10.64+0x100] ;  /* 0x000100040a164981 */ /* 0x000ee2000c1e1900 */
[----:B--2---:R-:W-:-:S03]  /*0a90*/  @P6 LOP3.LUT R15, R15, R26, RZ, 0x3c, !PT ;  /* 0x0000001a0f0f6212 */ /* 0x004fc600078e3cff */
[----:B------:R-:W2:Y:S01]  /*0aa0*/  @P0 LDG.E R26, desc[UR4][R10.64+0x12c] ;  /* 0x00012c040a1a0981 */ /* 0x000ea2000c1e1900 */
[----:B----4-:R-:W-:-:S03]  /*0ab0*/  @P2 LOP3.LUT R2, R2, R23, RZ, 0x3c, !PT ;  /* 0x0000001702022212 */ /* 0x010fc600078e3cff */
[----:B------:R-:W4:Y:S01]  /*0ac0*/  @P4 LDG.E R23, desc[UR4][R10.64+0xfc] ;  /* 0x0000fc040a174981 */ /* 0x000f22000c1e1900 */
[----:B------:R-:W-:-:S03]  /*0ad0*/  @P2 LOP3.LUT R5, R5, R20, RZ, 0x3c, !PT ;  /* 0x0000001405052212 */ /* 0x000fc600078e3cff */
[----:B------:R-:W4:Y:S01]  /*0ae0*/  @P4 LDG.E R20, desc[UR4][R10.64+0xf8] ;  /* 0x0000f8040a144981 */ /* 0x000f22000c1e1900 */
[----:B------:R-:W-:Y:S02]  /*0af0*/  @P3 LOP3.LUT R2, R2, R27, RZ, 0x3c, !PT ;  /* 0x0000001b02023212 */ /* 0x000fe400078e3cff */
[----:B------:R-:W-:Y:S01]  /*0b00*/  @P3 LOP3.LUT R4, R4, R25, RZ, 0x3c, !PT ;  /* 0x0000001904043212 */ /* 0x000fe200078e3cff */
[----:B------:R-:W4:Y:S01]  /*0b10*/  @P5 LDG.E R27, desc[UR4][R10.64+0x110] ;  /* 0x000110040a1b5981 */ /* 0x000f22000c1e1900 */
[----:B------:R-:W-:-:S03]  /*0b20*/  @P3 LOP3.LUT R5, R5, R24, RZ, 0x3c, !PT ;  /* 0x0000001805053212 */ /* 0x000fc600078e3cff */
[----:B------:R-:W4:Y:S04]  /*0b30*/  @P5 LDG.E R25, desc[UR4][R10.64+0x108] ;  /* 0x000108040a195981 */ /* 0x000f28000c1e1900 */
        /* <DEDUP_REMOVED lines=19> */
[----:B------:R-:W-:-:S05]  /*0c70*/  VIADD R19, R19, 0x10 ;  /* 0x0000001013137836 */ /* 0x000fca0000000000 */
[----:B------:R-:W-:Y:S02]  /*0c80*/  ISETP.NE.AND P1, PT, R19, 0x20, PT ;  /* 0x000000201300780c */ /* 0x000fe40003f25270 */
[----:B------:R-:W-:Y:S02]  /*0c90*/  @P5 LOP3.LUT R3, R3, R18, RZ, 0x3c, !PT ;  /* 0x0000001203035212 */ /* 0x000fe400078e3cff */
[----:B------:R-:W-:Y:S02]  /*0ca0*/  @P6 LOP3.LUT R4, R4, R21, RZ, 0x3c, !PT ;  /* 0x0000001504046212 */ /* 0x000fe400078e3cff */
[----:B---3--:R-:W-:-:S04]  /*0cb0*/  @P6 LOP3.LUT R3, R3, R22, RZ, 0x3c, !PT ;  /* 0x0000001603036212 */ /* 0x008fc800078e3cff */
[----:B--2---:R-:W-:Y:S02]  /*0cc0*/  @P0 LOP3.LUT R3, R3, R26, RZ, 0x3c, !PT ;  /* 0x0000001a03030212 */ /* 0x004fe400078e3cff */
[----:B----4-:R-:W-:Y:S02]  /*0cd0*/  @P6 LOP3.LUT R2, R2, R23, RZ, 0x3c, !PT ;  /* 0x0000001702026212 */ /* 0x010fe400078e3cff */
[----:B------:R-:W-:Y:S02]  /*0ce0*/  @P6 LOP3.LUT R5, R5, R20, RZ, 0x3c, !PT ;  /* 0x0000001405056212 */ /* 0x000fe400078e3cff */
[----:B------:R-:W-:Y:S02]  /*0cf0*/  @P0 LOP3.LUT R2, R2, R27, RZ, 0x3c, !PT ;  /* 0x0000001b02020212 */ /* 0x000fe400078e3cff */
[----:B------:R-:W-:Y:S02]  /*0d00*/  @P0 LOP3.LUT R4, R4, R25, RZ, 0x3c, !PT ;  /* 0x0000001904040212 */ /* 0x000fe400078e3cff */
[----:B------:R-:W-:Y:S01]  /*0d10*/  @P0 LOP3.LUT R5, R5, R24, RZ, 0x3c, !PT ;  /* 0x0000001805050212 */ /* 0x000fe200078e3cff */
[----:B------:R-:W-:Y:S06]  /*0d20*/  @P1 BRA `(.L_x_68) ;  /* 0xfffffff400481947 */ /* 0x000fec000383ffff */
[----:B------:R-:W-:-:S05]  /*0d30*/  VIADD R17, R17, 0x1 ;  /* 0x0000000111117836 */ /* 0x000fca0000000000 */
[----:B------:R-:W-:-:S13]  /*0d40*/  ISETP.NE.AND P0, PT, R17, 0x5, PT ;  /* 0x000000051100780c */ /* 0x000fda0003f05270 */
[----:B------:R-:W-:Y:S05]  /*0d50*/  @P0 BRA `(.L_x_69) ;  /* 0xfffffff400300947 */ /* 0x000fea000383ffff */
[----:B------:R0:W-:Y:S01]  /*0d60*/  STG.E.64 desc[UR4][R6.64+0x8], R4 ;  /* 0x0000080406007986 */ /* 0x0001e2000c101b04 */
[----:B------:R-:W-:Y:S01]  /*0d70*/  VIADD R14, R14, 0x1 ;  /* 0x000000010e0e7836 */ /* 0x000fe20000000000 */
[----:B------:R-:W-:Y:S02]  /*0d80*/  LOP3.LUT R11, R13, 0x3, RZ, 0xc0, !PT ;  /* 0x000000030d0b7812 */ /* 0x000fe400078ec0ff */
[----:B------:R0:W-:Y:S02]  /*0d90*/  STG.E.64 desc[UR4][R6.64+0x10], R2 ;  /* 0x0000100206007986 */ /* 0x0001e4000c101b04 */
[----:B------:R-:W-:Y:S02]  /*0da0*/  ISETP.GE.U32.AND P0, PT, R14, R11, PT ;  /* 0x0000000b0e00720c */ /* 0x000fe40003f06070 */
[----:B------:R0:W-:Y:S11]  /*0db0*/  STG.E desc[UR4][R6.64+0x4], R15 ;  /* 0x0000040f06007986 */ /* 0x0001f6000c101904 */
[----:B------:R-:W-:Y:S05]  /*0dc0*/  @!P0 BRA `(.L_x_70) ;  /* 0xfffffff400048947 */ /* 0x000fea000383ffff */
.L_x_67:
[----:B------:R-:W-:Y:S05]  /*0dd0*/  BSYNC.RECONVERGENT B1 ;  /* 0x0000000000017941 */ /* 0x000fea0003800200 */
.L_x_66:
[C---:B------:R-:W-:Y:S01]  /*0de0*/  ISETP.GT.U32.AND P0, PT, R13.reuse, 0x3, PT ;  /* 0x000000030d00780c */ /* 0x040fe20003f04070 */
[----:B------:R-:W-:Y:S01]  /*0df0*/  VIADD R12, R12, 0x1 ;  /* 0x000000010c0c7836 */ /* 0x000fe20000000000 */
[--C-:B------:R-:W-:Y:S02]  /*0e00*/  SHF.R.U64 R13, R13, 0x2, R0.reuse ;  /* 0x000000020d0d7819 */ /* 0x100fe40000001200 */
[----:B------:R-:W-:Y:S02]  /*0e10*/  ISETP.GT.U32.AND.EX P0, PT, R0, RZ, PT, P0 ;  /* 0x000000ff0000720c */ /* 0x000fe40003f04100 */
[----:B------:R-:W-:-:S11]  /*0e20*/  SHF.R.U32.HI R0, RZ, 0x2, R0 ;  /* 0x00000002ff007819 */ /* 0x000fd60000011600 */
[----:B------:R-:W-:Y:S05]  /*0e30*/  @P0 BRA `(.L_x_71) ;  /* 0xfffffff000c80947 */ /* 0x000fea000383ffff */
.L_x_65:
[----:B------:R-:W-:Y:S05]  /*0e40*/  BSYNC.RECONVERGENT B0 ;  /* 0x0000000000007941 */ /* 0x000fea0003800200 */
.L_x_64:
[----:B------:R-:W-:Y:S04]  /*0e50*/  STG.E.64 desc[UR4][R6.64+0x18], RZ ;  /* 0x000018ff06007986 */ /* 0x000fe8000c101b04 */
[----:B------:R-:W-:Y:S04]  /*0e60*/  STG.E desc[UR4][R6.64+0x20], RZ ;  /* 0x000020ff06007986 */ /* 0x000fe8000c101904 */
[----:B------:R-:W-:Y:S01]  /*0e70*/  STG.E.64 desc[UR4][R6.64+0x28], RZ ;  /* 0x000028ff06007986 */ /* 0x000fe2000c101b04 */
[----:B------:R-:W-:Y:S05]  /*0e80*/  EXIT ;  /* 0x000000000000794d */ /* 0x000fea0003800000 */
.L_x_72:
        /* <DEDUP_REMOVED lines=15> */
.L_x_78:


//--------------------- .nv.global.init           --------------------------
	.section	.nv.global.init,"aw",@progbits
	.align	4
.nv.global.init:
	.type		mrg32k3aM1SubSeq,@object
	.size		mrg32k3aM1SubSeq,(mrg32k3aM2SubSeq - mrg32k3aM1SubSeq)
mrg32k3aM1SubSeq:
        /*0000*/ 	.byte	0x0b, 0xcc, 0xee, 0x04, 0x73, 0x29, 0x8b, 0x6f, 0xf6, 0x53, 0x03, 0xf6, 0x23, 0xf6, 0xea, 0xda
        /* <DEDUP_REMOVED lines=125> */
	.type		mrg32k3aM2SubSeq,@object
	.size		mrg32k3aM2SubSeq,(mrg32k3aM1 - mrg32k3aM2SubSeq)
mrg32k3aM2SubSeq:
        /* <DEDUP_REMOVED lines=126> */
	.type		mrg32k3aM1,@object
	.size		mrg32k3aM1,(mrg32k3aM1Seq - mrg32k3aM1)
mrg32k3aM1:
        /* <DEDUP_REMOVED lines=144> */
	.type		mrg32k3aM1Seq,@object
	.size		mrg32k3aM1Seq,(mrg32k3aM2 - mrg32k3aM1Seq)
mrg32k3aM1Seq:
        /* <DEDUP_REMOVED lines=144> */
	.type		mrg32k3aM2,@object
	.size		mrg32k3aM2,(mrg32k3aM2Seq - mrg32k3aM2)
mrg32k3aM2:
        /* <DEDUP_REMOVED lines=144> */
	.type		mrg32k3aM2Seq,@object
	.size		mrg32k3aM2Seq,(precalc_xorwow_matrix - mrg32k3aM2Seq)
mrg32k3aM2Seq:
        /* <DEDUP_REMOVED lines=144> */
	.type		precalc_xorwow_matrix,@object
	.size		precalc_xorwow_matrix,(precalc_xorwow_offset_matrix - precalc_xorwow_matrix)
precalc_xorwow_matrix:
        /* <DEDUP_REMOVED lines=6400> */
	.type		precalc_xorwow_offset_matrix,@object
	.size		precalc_xorwow_offset_matrix,($str$1 - precalc_xorwow_offset_matrix)
precalc_xorwow_offset_matrix:
        /* <DEDUP_REMOVED lines=6400> */
	.type		$str$1,@object
	.size		$str$1,($str$2 - $str$1)
$str$1:
        /*353c0*/ 	.byte	0x74, 0x65, 0x73, 0x74, 0x0a, 0x00
	.type		$str$2,@object
	.size		$str$2,(.L_10 - $str$2)
$str$2:
        /*353c6*/ 	.byte	0x44, 0x3a, 0x20, 0x73, 0x69, 0x74, 0x65, 0x20, 0x25, 0x69, 0x2c, 0x20, 0x76, 0x61, 0x6c, 0x75
        /*353d6*/ 	.byte	0x65, 0x20, 0x25, 0x6c, 0x66, 0x0a, 0x00
.L_10:


//--------------------- .nv.shared.reserved.0     --------------------------
	.section	.nv.shared.reserved.0,"aw",@nobits
	.weak		__nv_reservedSMEM_offset_0_alias
	.size		__nv_reservedSMEM_offset_0_alias, 0, 64
	.other		__nv_reservedSMEM_offset_0_alias,@"STO_CUDA_RESERVED_SHARED STV_DEFAULT"
__nv_reservedSMEM_offset_0_alias:
	.zero		0
	.zero		64


//--------------------- .nv.constant0._Z16initial_ensamblePdP17curandStateXORWOWP7setting --------------------------
	.section	.nv.constant0._Z16initial_ensamblePdP17curandStateXORWOWP7setting,"a",@progbits
	.sectionflags	@""
	.align	4
.nv.constant0._Z16initial_ensamblePdP17curandStateXORWOWP7setting:
	.zero		920


//--------------------- .nv.constant0._Z11print_sitesPd --------------------------
	.section	.nv.constant0._Z11print_sitesPd,"a",@progbits
	.sectionflags	@""
	.align	4
.nv.constant0._Z11print_sitesPd:
	.zero		904


//--------------------- .nv.constant0._Z8SimulatePdiP17curandStateXORWOWP7setting --------------------------
	.section	.nv.constant0._Z8SimulatePdiP17curandStateXORWOWP7setting,"a",@progbits
	.sectionflags	@""
	.align	4
.nv.constant0._Z8SimulatePdiP17curandStateXORWOWP7setting:
	.zero		928


//--------------------- .nv.constant0._Z9init_randP17curandStateXORWOW --------------------------
	.section	.nv.constant0._Z9init_randP17curandStateXORWOW,"a",@progbits
	.sectionflags	@""
	.align	4
.nv.constant0._Z9init_randP17curandStateXORWOW:
	.zero		904


//--------------------- SYMBOLS --------------------------

	.type		.nv.reservedSmem.offset0,@object
	.size		.nv.reservedSmem.offset0,0x4
	.type		vprintf,@function
